//
// Generated by NVIDIA NVVM Compiler
//
// Compiler Build ID: CL-36424714
// Cuda compilation tools, release 13.0, V13.0.88
// Based on NVVM 20.0.0
//

.version 9.0
.target sm_100
.address_size 64

	// .globl	_Z26iterative_partition_kernelPiP4TaskiS1_S_i

.visible .entry _Z26iterative_partition_kernelPiP4TaskiS1_S_i(
	.param .u64 .ptr .align 1 _Z26iterative_partition_kernelPiP4TaskiS1_S_i_param_0,
	.param .u64 .ptr .align 1 _Z26iterative_partition_kernelPiP4TaskiS1_S_i_param_1,
	.param .u32 _Z26iterative_partition_kernelPiP4TaskiS1_S_i_param_2,
	.param .u64 .ptr .align 1 _Z26iterative_partition_kernelPiP4TaskiS1_S_i_param_3,
	.param .u64 .ptr .align 1 _Z26iterative_partition_kernelPiP4TaskiS1_S_i_param_4,
	.param .u32 _Z26iterative_partition_kernelPiP4TaskiS1_S_i_param_5
)
{
	.local .align 16 .b8 	__local_depot0[64];
	.reg .b64 	%SP;
	.reg .b64 	%SPL;
	.reg .pred 	%p<56>;
	.reg .b16 	%rs<19>;
	.reg .b32 	%r<218>;
	.reg .b64 	%rd<75>;

	mov.u64 	%SPL, __local_depot0;
	ld.param.u64 	%rd19, [_Z26iterative_partition_kernelPiP4TaskiS1_S_i_param_0];
	ld.param.u64 	%rd18, [_Z26iterative_partition_kernelPiP4TaskiS1_S_i_param_1];
	ld.param.u32 	%r91, [_Z26iterative_partition_kernelPiP4TaskiS1_S_i_param_2];
	ld.param.u64 	%rd20, [_Z26iterative_partition_kernelPiP4TaskiS1_S_i_param_3];
	ld.param.u64 	%rd21, [_Z26iterative_partition_kernelPiP4TaskiS1_S_i_param_4];
	ld.param.u32 	%r92, [_Z26iterative_partition_kernelPiP4TaskiS1_S_i_param_5];
	cvta.to.global.u64 	%rd1, %rd20;
	cvta.to.global.u64 	%rd2, %rd21;
	cvta.to.global.u64 	%rd3, %rd19;
	add.u64 	%rd4, %SPL, 0;
	mov.u32 	%r94, %ctaid.x;
	mov.u32 	%r95, %ntid.x;
	mov.u32 	%r96, %tid.x;
	mad.lo.s32 	%r1, %r94, %r95, %r96;
	and.b32  	%r2, %r96, 31;
	setp.ge.s32 	%p1, %r1, %r91;
	mov.b32 	%r185, 0;
	mov.u32 	%r186, %r185;
	mov.u32 	%r8, %r185;
	@%p1 bra 	$L__BB0_2;
	cvta.to.global.u64 	%rd23, %rd18;
	mul.wide.s32 	%rd24, %r1, 8;
	add.s64 	%rd25, %rd23, %rd24;
	ld.global.u32 	%r186, [%rd25];
	ld.global.u32 	%r185, [%rd25+4];
	sub.s32 	%r97, %r185, %r186;
	add.s32 	%r8, %r97, 1;
$L__BB0_2:
	setp.ge.s32 	%p2, %r1, %r91;
	setp.lt.s32 	%p3, %r8, 2;
	mov.b32 	%r212, -1;
	mov.b16 	%rs17, 0;
	or.pred  	%p4, %p2, %p3;
	mov.u32 	%r213, %r212;
	mov.u16 	%rs18, %rs17;
	mov.u32 	%r214, %r212;
	mov.u32 	%r215, %r212;
	@%p4 bra 	$L__BB0_47;
	setp.gt.u32 	%p5, %r8, 16;
	@%p5 bra 	$L__BB0_23;
	and.b32  	%r9, %r8, 3;
	setp.lt.u32 	%p29, %r8, 4;
	mov.b32 	%r188, 0;
	@%p29 bra 	$L__BB0_6;
	and.b32  	%r10, %r8, 28;
	mul.wide.s32 	%rd51, %r186, 4;
	add.s64 	%rd5, %rd3, %rd51;
	ld.global.u32 	%r133, [%rd5];
	ld.global.u32 	%r134, [%rd5+4];
	ld.global.u32 	%r135, [%rd5+8];
	ld.global.u32 	%r136, [%rd5+12];
	st.local.v4.u32 	[%rd4], {%r133, %r134, %r135, %r136};
	setp.ne.s32 	%p30, %r10, 4;
	mov.b32 	%r188, 4;
	@%p30 bra 	$L__BB0_16;
$L__BB0_6:
	setp.eq.s32 	%p33, %r9, 0;
	@%p33 bra 	$L__BB0_9;
	mul.wide.u32 	%rd52, %r188, 4;
	add.s64 	%rd72, %rd4, %rd52;
	add.s32 	%r190, %r188, %r186;
	neg.s32 	%r189, %r9;
$L__BB0_8:
	.pragma "nounroll";
	mul.wide.s32 	%rd53, %r190, 4;
	add.s64 	%rd54, %rd3, %rd53;
	ld.global.u32 	%r152, [%rd54];
	st.local.u32 	[%rd72], %r152;
	add.s64 	%rd72, %rd72, 4;
	add.s32 	%r190, %r190, 1;
	add.s32 	%r189, %r189, 1;
	setp.ne.s32 	%p34, %r189, 0;
	@%p34 bra 	$L__BB0_8;
$L__BB0_9:
	mov.b32 	%r192, 1;
	mov.b16 	%rs16, 2;
	mov.b32 	%r191, 2;
$L__BB0_10:
	mov.u16 	%rs1, %rs16;
	mov.u32 	%r20, %r191;
	mul.wide.u32 	%rd55, %r192, 4;
	add.s64 	%rd56, %rd4, %rd55;
	ld.local.u32 	%r22, [%rd56];
	mov.u32 	%r193, %r192;
$L__BB0_11:
	add.s32 	%r24, %r193, -1;
	mul.wide.u32 	%rd57, %r24, 4;
	add.s64 	%rd58, %rd4, %rd57;
	ld.local.u32 	%r25, [%rd58];
	setp.le.s32 	%p35, %r25, %r22;
	mov.u32 	%r194, %r193;
	@%p35 bra 	$L__BB0_13;
	mul.wide.u32 	%rd59, %r193, 4;
	add.s64 	%rd60, %rd4, %rd59;
	st.local.u32 	[%rd60], %r25;
	setp.gt.s32 	%p36, %r193, 1;
	mov.b32 	%r194, 0;
	mov.u32 	%r193, %r24;
	@%p36 bra 	$L__BB0_11;
$L__BB0_13:
	mul.wide.s32 	%rd61, %r194, 4;
	add.s64 	%rd62, %rd4, %rd61;
	st.local.u32 	[%rd62], %r22;
	add.s32 	%r192, %r192, 1;
	setp.eq.s32 	%p37, %r192, %r8;
	add.s16 	%rs16, %rs1, 1;
	add.s32 	%r191, %r20, 1;
	@%p37 bra 	$L__BB0_14;
	bra.uni 	$L__BB0_10;
$L__BB0_14:
	setp.lt.s32 	%p38, %r192, 4;
	mov.b32 	%r209, 0;
	@%p38 bra 	$L__BB0_20;
	and.b32  	%r209, %r192, 28;
	cvt.u16.u32 	%rs11, %r20;
	shr.u16 	%rs12, %rs11, 2;
	and.b16  	%rs13, %rs12, 7;
	mul.wide.u16 	%r157, %rs13, 4;
	neg.s32 	%r196, %r157;
	add.s64 	%rd9, %rd3, 8;
	mov.u64 	%rd73, %rd4;
	mov.u32 	%r195, %r186;
	bra.uni 	$L__BB0_19;
$L__BB0_16:
	ld.global.u32 	%r138, [%rd5+16];
	ld.global.u32 	%r139, [%rd5+20];
	ld.global.u32 	%r140, [%rd5+24];
	ld.global.u32 	%r141, [%rd5+28];
	st.local.v4.u32 	[%rd4+16], {%r138, %r139, %r140, %r141};
	setp.eq.s32 	%p31, %r10, 8;
	mov.b32 	%r188, 8;
	@%p31 bra 	$L__BB0_6;
	ld.global.u32 	%r143, [%rd5+32];
	ld.global.u32 	%r144, [%rd5+36];
	ld.global.u32 	%r145, [%rd5+40];
	ld.global.u32 	%r146, [%rd5+44];
	st.local.v4.u32 	[%rd4+32], {%r143, %r144, %r145, %r146};
	setp.eq.s32 	%p32, %r10, 12;
	mov.b32 	%r188, 12;
	@%p32 bra 	$L__BB0_6;
	ld.global.u32 	%r148, [%rd5+48];
	ld.global.u32 	%r149, [%rd5+52];
	ld.global.u32 	%r150, [%rd5+56];
	ld.global.u32 	%r151, [%rd5+60];
	st.local.v4.u32 	[%rd4+48], {%r148, %r149, %r150, %r151};
	mov.b32 	%r188, 16;
	bra.uni 	$L__BB0_6;
$L__BB0_19:
	mul.wide.s32 	%rd63, %r195, 4;
	add.s64 	%rd64, %rd9, %rd63;
	ld.local.v4.u32 	{%r158, %r159, %r160, %r161}, [%rd73];
	st.global.u32 	[%rd64+-8], %r158;
	st.global.u32 	[%rd64+-4], %r159;
	st.global.u32 	[%rd64], %r160;
	st.global.u32 	[%rd64+4], %r161;
	add.s32 	%r196, %r196, 4;
	add.s32 	%r195, %r195, 4;
	add.s64 	%rd73, %rd73, 16;
	setp.eq.s32 	%p39, %r196, 0;
	@%p39 bra 	$L__BB0_20;
	bra.uni 	$L__BB0_19;
$L__BB0_20:
	and.b32  	%r163, %r192, 3;
	setp.eq.s32 	%p40, %r163, 0;
	mov.u32 	%r213, %r212;
	mov.u16 	%rs18, %rs17;
	mov.u32 	%r214, %r212;
	mov.u32 	%r215, %r212;
	@%p40 bra 	$L__BB0_47;
	add.s32 	%r211, %r186, %r209;
	mul.wide.u32 	%rd65, %r209, 4;
	add.s64 	%rd74, %rd4, %rd65;
	cvt.u32.u16 	%r164, %rs1;
	and.b32  	%r165, %r164, 3;
	neg.s32 	%r210, %r165;
$L__BB0_22:
	.pragma "nounroll";
	mul.wide.s32 	%rd66, %r211, 4;
	add.s64 	%rd67, %rd3, %rd66;
	ld.local.u32 	%r167, [%rd74];
	st.global.u32 	[%rd67], %r167;
	add.s32 	%r211, %r211, 1;
	add.s64 	%rd74, %rd74, 4;
	add.s32 	%r210, %r210, 1;
	setp.ne.s32 	%p41, %r210, 0;
	mov.u32 	%r213, %r212;
	mov.u16 	%rs18, %rs17;
	mov.u32 	%r214, %r212;
	mov.u32 	%r215, %r212;
	@%p41 bra 	$L__BB0_22;
	bra.uni 	$L__BB0_47;
$L__BB0_23:
	setp.gt.u32 	%p6, %r8, 64;
	@%p6 bra 	$L__BB0_30;
	setp.ge.s32 	%p24, %r186, %r185;
	mov.u32 	%r213, %r212;
	mov.u16 	%rs18, %rs17;
	mov.u32 	%r214, %r212;
	mov.u32 	%r215, %r212;
	@%p24 bra 	$L__BB0_47;
	mov.u32 	%r197, %r186;
$L__BB0_26:
	mov.u32 	%r199, %r197;
	add.s32 	%r197, %r199, 1;
	mul.wide.s32 	%rd46, %r199, 4;
	add.s64 	%rd47, %rd3, %rd46;
	ld.global.u32 	%r35, [%rd47+4];
	setp.lt.s32 	%p25, %r199, %r186;
	@%p25 bra 	$L__BB0_29;
$L__BB0_27:
	mul.wide.s32 	%rd48, %r199, 4;
	add.s64 	%rd12, %rd3, %rd48;
	ld.global.u32 	%r37, [%rd12];
	setp.le.s32 	%p26, %r37, %r35;
	@%p26 bra 	$L__BB0_29;
	st.global.u32 	[%rd12+4], %r37;
	add.s32 	%r38, %r199, -1;
	setp.gt.s32 	%p27, %r199, %r186;
	mov.u32 	%r199, %r38;
	@%p27 bra 	$L__BB0_27;
$L__BB0_29:
	mul.wide.s32 	%rd49, %r199, 4;
	add.s64 	%rd50, %rd3, %rd49;
	st.global.u32 	[%rd50+4], %r35;
	setp.eq.s32 	%p28, %r197, %r185;
	mov.u32 	%r213, %r212;
	mov.u16 	%rs18, %rs17;
	mov.u32 	%r214, %r212;
	mov.u32 	%r215, %r212;
	@%p28 bra 	$L__BB0_47;
	bra.uni 	$L__BB0_26;
$L__BB0_30:
	setp.lt.u32 	%p7, %r8, 2049;
	@%p7 bra 	$L__BB0_34;
	sub.s32 	%r103, %r185, %r186;
	add.s32 	%r104, %r103, 1;
	shr.s32 	%r105, %r104, 31;
	shr.u32 	%r106, %r105, 29;
	add.s32 	%r107, %r104, %r106;
	shr.s32 	%r108, %r107, 3;
	mul.wide.s32 	%rd32, %r186, 4;
	add.s64 	%rd33, %rd3, %rd32;
	ld.global.u32 	%r109, [%rd33];
	mul.wide.s32 	%rd34, %r108, 4;
	add.s64 	%rd35, %rd33, %rd34;
	ld.global.u32 	%r110, [%rd35];
	add.s64 	%rd36, %rd35, %rd34;
	ld.global.u32 	%r111, [%rd36];
	max.s32 	%r112, %r109, %r110;
	min.s32 	%r113, %r109, %r110;
	setp.lt.s32 	%p11, %r112, %r111;
	max.s32 	%r114, %r113, %r111;
	selp.b32 	%r40, %r112, %r114, %p11;
	add.s64 	%rd37, %rd36, %rd34;
	ld.global.u32 	%r115, [%rd37];
	add.s64 	%rd38, %rd37, %rd34;
	ld.global.u32 	%r116, [%rd38];
	add.s64 	%rd39, %rd38, %rd34;
	ld.global.u32 	%r117, [%rd39];
	max.s32 	%r118, %r115, %r116;
	min.s32 	%r119, %r115, %r116;
	setp.lt.s32 	%p12, %r118, %r117;
	max.s32 	%r120, %r119, %r117;
	selp.b32 	%r41, %r118, %r120, %p12;
	add.s64 	%rd40, %rd39, %rd34;
	ld.global.u32 	%r121, [%rd40];
	add.s64 	%rd41, %rd40, %rd34;
	ld.global.u32 	%r122, [%rd41];
	mul.wide.s32 	%rd42, %r185, 4;
	add.s64 	%rd43, %rd3, %rd42;
	ld.global.u32 	%r123, [%rd43];
	max.s32 	%r124, %r121, %r122;
	min.s32 	%r125, %r121, %r122;
	setp.lt.s32 	%p13, %r124, %r123;
	max.s32 	%r126, %r125, %r123;
	selp.b32 	%r42, %r124, %r126, %p13;
	setp.ge.s32 	%p14, %r40, %r41;
	@%p14 bra 	$L__BB0_33;
	setp.lt.s32 	%p16, %r41, %r42;
	max.s32 	%r128, %r40, %r42;
	selp.b32 	%r200, %r41, %r128, %p16;
	bra.uni 	$L__BB0_37;
$L__BB0_33:
	setp.lt.s32 	%p15, %r40, %r42;
	max.s32 	%r127, %r41, %r42;
	selp.b32 	%r200, %r40, %r127, %p15;
	bra.uni 	$L__BB0_37;
$L__BB0_34:
	mul.wide.s32 	%rd26, %r186, 4;
	add.s64 	%rd27, %rd3, %rd26;
	ld.global.u32 	%r45, [%rd27];
	shl.b32 	%r99, %r8, 1;
	and.b32  	%r100, %r99, 8188;
	cvt.u64.u32 	%rd28, %r100;
	add.s64 	%rd29, %rd27, %rd28;
	ld.global.u32 	%r46, [%rd29];
	mul.wide.s32 	%rd30, %r185, 4;
	add.s64 	%rd31, %rd3, %rd30;
	ld.global.u32 	%r47, [%rd31];
	setp.ge.s32 	%p8, %r45, %r46;
	@%p8 bra 	$L__BB0_36;
	setp.lt.s32 	%p10, %r46, %r47;
	max.s32 	%r102, %r45, %r47;
	selp.b32 	%r200, %r46, %r102, %p10;
	bra.uni 	$L__BB0_37;
$L__BB0_36:
	setp.lt.s32 	%p9, %r45, %r47;
	max.s32 	%r101, %r46, %r47;
	selp.b32 	%r200, %r45, %r101, %p9;
$L__BB0_37:
	setp.gt.s32 	%p17, %r186, %r185;
	mov.u32 	%r202, %r186;
	mov.u32 	%r201, %r185;
	@%p17 bra 	$L__BB0_46;
	mov.u32 	%r201, %r185;
	mov.u32 	%r202, %r186;
$L__BB0_39:
	mov.u32 	%r203, %r202;
$L__BB0_40:
	mov.u32 	%r202, %r203;
	mul.wide.s32 	%rd44, %r202, 4;
	add.s64 	%rd13, %rd3, %rd44;
	ld.global.u32 	%r54, [%rd13];
	setp.lt.s32 	%p18, %r54, %r200;
	add.s32 	%r203, %r202, 1;
	@%p18 bra 	$L__BB0_40;
	mov.u32 	%r204, %r201;
$L__BB0_42:
	mov.u32 	%r201, %r204;
	mul.wide.s32 	%rd45, %r201, 4;
	add.s64 	%rd14, %rd3, %rd45;
	ld.global.u32 	%r57, [%rd14];
	setp.gt.s32 	%p19, %r57, %r200;
	add.s32 	%r204, %r201, -1;
	@%p19 bra 	$L__BB0_42;
	setp.gt.s32 	%p20, %r202, %r201;
	@%p20 bra 	$L__BB0_45;
	st.global.u32 	[%rd13], %r57;
	st.global.u32 	[%rd14], %r54;
	mov.u32 	%r202, %r203;
	mov.u32 	%r201, %r204;
$L__BB0_45:
	setp.le.s32 	%p21, %r202, %r201;
	@%p21 bra 	$L__BB0_39;
$L__BB0_46:
	setp.lt.s32 	%p22, %r186, %r201;
	selp.u16 	%rs18, 1, 0, %p22;
	selp.b32 	%r214, %r201, -1, %p22;
	selp.b32 	%r215, %r186, -1, %p22;
	setp.lt.s32 	%p23, %r202, %r185;
	selp.u16 	%rs17, 1, 0, %p23;
	selp.b32 	%r212, %r185, -1, %p23;
	selp.b32 	%r213, %r202, -1, %p23;
$L__BB0_47:
	setp.ne.s16 	%p42, %rs18, 0;
	mov.b32 	%r168, -1;
	vote.sync.ballot.b32 	%r78, %p42, %r168;
	setp.eq.s32 	%p44, %r78, 0;
	@%p44 bra 	$L__BB0_53;
	brev.b32 	%r170, %r78;
	bfind.shiftamt.u32 	%r79, %r170;
	setp.ne.s32 	%p45, %r2, %r79;
	mov.b32 	%r216, 0;
	@%p45 bra 	$L__BB0_50;
	popc.b32 	%r171, %r78;
	atom.global.add.u32 	%r216, [%rd2], %r171;
$L__BB0_50:
	shfl.sync.idx.b32	%r82|%p46, %r216, %r79, 31, -1;
	setp.eq.s16 	%p47, %rs18, 0;
	@%p47 bra 	$L__BB0_53;
	mov.b32 	%r172, -1;
	shl.b32 	%r173, %r172, %r2;
	not.b32 	%r174, %r173;
	and.b32  	%r175, %r78, %r174;
	popc.b32 	%r176, %r175;
	add.s32 	%r83, %r82, %r176;
	setp.ge.s32 	%p48, %r83, %r92;
	@%p48 bra 	$L__BB0_53;
	mul.wide.s32 	%rd68, %r83, 8;
	add.s64 	%rd69, %rd1, %rd68;
	st.global.u32 	[%rd69], %r215;
	st.global.u32 	[%rd69+4], %r214;
$L__BB0_53:
	setp.ne.s16 	%p49, %rs17, 0;
	mov.b32 	%r177, -1;
	vote.sync.ballot.b32 	%r84, %p49, %r177;
	setp.eq.s32 	%p51, %r84, 0;
	@%p51 bra 	$L__BB0_59;
	brev.b32 	%r179, %r84;
	bfind.shiftamt.u32 	%r85, %r179;
	mov.b32 	%r180, -1;
	shl.b32 	%r181, %r180, %r2;
	not.b32 	%r182, %r181;
	and.b32  	%r86, %r84, %r182;
	setp.ne.s32 	%p52, %r2, %r85;
	mov.b32 	%r217, 0;
	@%p52 bra 	$L__BB0_56;
	popc.b32 	%r183, %r84;
	atom.global.add.u32 	%r217, [%rd2], %r183;
$L__BB0_56:
	shfl.sync.idx.b32	%r89|%p53, %r217, %r85, 31, -1;
	setp.eq.s16 	%p54, %rs17, 0;
	@%p54 bra 	$L__BB0_59;
	popc.b32 	%r184, %r86;
	add.s32 	%r90, %r89, %r184;
	setp.ge.s32 	%p55, %r90, %r92;
	@%p55 bra 	$L__BB0_59;
	mul.wide.s32 	%rd70, %r90, 8;
	add.s64 	%rd71, %rd1, %rd70;
	st.global.u32 	[%rd71], %r213;
	st.global.u32 	[%rd71+4], %r212;
$L__BB0_59:
	ret;

}


// ===== COMPILED SASS (sm_100) =====

	.target	sm_100

	.elftype	@"ET_EXEC"


//--------------------- .note.nv.tkinfo           --------------------------
	.section	.note.nv.tkinfo,"",@"SHT_NOTE"
	.sectionflags	@"SHF_NOTE_NV_TKINFO"
	.tkinfo
        /*0018*/ 	.word	0x00000002
        /*0030*/ 	.string	""
        /*0030*/ 	.string	"ptxas"
        /*0030*/ 	.string	"Cuda compilation tools, release 13.0, V13.0.88"
        /*0030*/ 	.string	"Build cuda_13.0.r13.0/compiler.36424714_0"
        /*0030*/ 	.string	"-arch sm_100 -m 64 "



//--------------------- .note.nv.cuinfo           --------------------------
	.section	.note.nv.cuinfo,"",@"SHT_NOTE"
	.sectionflags	@"SHF_NOTE_NV_CUINFO"
        /*0018*/ 	.short	0x0002
        /*001a*/ 	.short	0x0064
        /*001c*/ 	.short	0x0082
	.zero		2


//--------------------- .nv.info                  --------------------------
	.section	.nv.info,"",@"SHT_CUDA_INFO"
	.align	4


	//----- nvinfo : EIATTR_REGCOUNT
	.align		4
        /*0000*/ 	.byte	0x04, 0x2f
        /*0002*/ 	.short	(.L_1 - .L_0)
	.align		4
.L_0:
        /*0004*/ 	.word	index@(_Z26iterative_partition_kernelPiP4TaskiS1_S_i)
        /*0008*/ 	.word	0x00000028


	//----- nvinfo : EIATTR_FRAME_SIZE
	.align		4
.L_1:
        /*000c*/ 	.byte	0x04, 0x11
        /*000e*/ 	.short	(.L_3 - .L_2)
	.align		4
.L_2:
        /*0010*/ 	.word	index@(_Z26iterative_partition_kernelPiP4TaskiS1_S_i)
        /*0014*/ 	.word	0x00000000


	//----- nvinfo : EIATTR_MIN_STACK_SIZE
	.align		4
.L_3:
        /*0018*/ 	.byte	0x04, 0x12
        /*001a*/ 	.short	(.L_5 - .L_4)
	.align		4
.L_4:
        /*001c*/ 	.word	index@(_Z26iterative_partition_kernelPiP4TaskiS1_S_i)
        /*0020*/ 	.word	0x00000000
.L_5:


//--------------------- .nv.compat                --------------------------
	.section	.nv.compat,"",@"SHT_CUDA_COMPAT_INFO"
	.align	4
        /*0000*/ 	.byte	0x02, 0x09, 0x00, 0x00, 0x02, 0x02, 0x01, 0x00, 0x02, 0x05, 0x05, 0x00, 0x03, 0x07, 0x01, 0x01
        /*0010*/ 	.byte	0x02, 0x03, 0x00, 0x00, 0x02, 0x06, 0x01, 0x00, 0x04, 0x0b, 0x08, 0x00, 0x09, 0x00, 0x00, 0x00
        /*0020*/ 	.byte	0x00, 0x00, 0x00, 0x00


//--------------------- .nv.info._Z26iterative_partition_kernelPiP4TaskiS1_S_i --------------------------
	.section	.nv.info._Z26iterative_partition_kernelPiP4TaskiS1_S_i,"",@"SHT_CUDA_INFO"
	.sectionflags	@""
	.align	4


	//----- nvinfo : EIATTR_CUDA_API_VERSION
	.align		4
        /*0000*/ 	.byte	0x04, 0x37
        /*0002*/ 	.short	(.L_7 - .L_6)
.L_6:
        /*0004*/ 	.word	0x00000082


	//----- nvinfo : EIATTR_KPARAM_INFO
	.align		4
.L_7:
        /*0008*/ 	.byte	0x04, 0x17
        /*000a*/ 	.short	(.L_9 - .L_8)
.L_8:
        /*000c*/ 	.word	0x00000000
        /*0010*/ 	.short	0x0005
        /*0012*/ 	.short	0x0028
        /*0014*/ 	.byte	0x00, 0xf0, 0x11, 0x00


	//----- nvinfo : EIATTR_KPARAM_INFO
	.align		4
.L_9:
        /*0018*/ 	.byte	0x04, 0x17
        /*001a*/ 	.short	(.L_11 - .L_10)
.L_10:
        /*001c*/ 	.word	0x00000000
        /*0020*/ 	.short	0x0004
        /*0022*/ 	.short	0x0020
        /*0024*/ 	.byte	0x00, 0xf5, 0x21, 0x00


	//----- nvinfo : EIATTR_KPARAM_INFO
	.align		4
.L_11:
        /*0028*/ 	.byte	0x04, 0x17
        /*002a*/ 	.short	(.L_13 - .L_12)
.L_12:
        /*002c*/ 	.word	0x00000000
        /*0030*/ 	.short	0x0003
        /*0032*/ 	.short	0x0018
        /*0034*/ 	.byte	0x00, 0xf5, 0x21, 0x00


	//----- nvinfo : EIATTR_KPARAM_INFO
	.align		4
.L_13:
        /*0038*/ 	.byte	0x04, 0x17
        /*003a*/ 	.short	(.L_15 - .L_14)
.L_14:
        /*003c*/ 	.word	0x00000000
        /*0040*/ 	.short	0x0002
        /*0042*/ 	.short	0x0010
        /*0044*/ 	.byte	0x00, 0xf0, 0x11, 0x00


	//----- nvinfo : EIATTR_KPARAM_INFO
	.align		4
.L_15:
        /*0048*/ 	.byte	0x04, 0x17
        /*004a*/ 	.short	(.L_17 - .L_16)
.L_16:
        /*004c*/ 	.word	0x00000000
        /*0050*/ 	.short	0x0001
        /*0052*/ 	.short	0x0008
        /*0054*/ 	.byte	0x00, 0xf5, 0x21, 0x00


	//----- nvinfo : EIATTR_KPARAM_INFO
	.align		4
.L_17:
        /*0058*/ 	.byte	0x04, 0x17
        /*005a*/ 	.short	(.L_19 - .L_18)
.L_18:
        /*005c*/ 	.word	0x00000000
        /*0060*/ 	.short	0x0000
        /*0062*/ 	.short	0x0000
        /*0064*/ 	.byte	0x00, 0xf5, 0x21, 0x00


	//----- nvinfo : EIATTR_SPARSE_MMA_MASK
	.align		4
.L_19:
        /*0068*/ 	.byte	0x03, 0x50
        /*006a*/ 	.short	0x0000


	//----- nvinfo : EIATTR_MAXREG_COUNT
	.align		4
        /*006c*/ 	.byte	0x03, 0x1b
        /*006e*/ 	.short	0x00ff


	//----- nvinfo : EIATTR_MERCURY_ISA_VERSION
	.align		4
        /*0070*/ 	.byte	0x03, 0x5f
        /*0072*/ 	.short	0x0101


	//----- nvinfo : EIATTR_INT_WARP_WIDE_INSTR_OFFSETS
	.align		4
        /*0074*/ 	.byte	0x04, 0x31
        /*0076*/ 	.short	(.L_21 - .L_20)


	//   ....[0]....
.L_20:
        /*0078*/ 	.word	0x00002150


	//   ....[1]....
        /*007c*/ 	.word	0x00002200


	//   ....[2]....
        /*0080*/ 	.word	0x00002430


	//   ....[3]....
        /*0084*/ 	.word	0x000024e0


	//----- nvinfo : EIATTR_COOP_GROUP_MASK_REGIDS
	.align		4
.L_21:
        /*0088*/ 	.byte	0x04, 0x29
        /*008a*/ 	.short	(.L_23 - .L_22)


	//   ....[0]....
.L_22:
        /*008c*/ 	.word	0xffffffff


	//   ....[1]....
        /*0090*/ 	.word	0xffffffff


	//   ....[2]....
        /*0094*/ 	.word	0xffffffff


	//   ....[3]....
        /*0098*/ 	.word	0xffffffff


	//----- nvinfo : EIATTR_COOP_GROUP_INSTR_OFFSETS
	.align		4
.L_23:
        /*009c*/ 	.byte	0x04, 0x28
        /*009e*/ 	.short	(.L_25 - .L_24)


	//   ....[0]....
.L_24:
        /*00a0*/ 	.word	0x000020a0


	//   ....[1]....
        /*00a4*/ 	.word	0x00002240


	//   ....[2]....
        /*00a8*/ 	.word	0x00002350


	//   ....[3]....
        /*00ac*/ 	.word	0x00002510


	//----- nvinfo : EIATTR_VRC_CTA_INIT_COUNT
	.align		4
.L_25:
        /*00b0*/ 	.byte	0x02, 0x4a
	.zero		1
	.zero		1


	//----- nvinfo : EIATTR_EXIT_INSTR_OFFSETS
	.align		4
        /*00b4*/ 	.byte	0x04, 0x1c
        /*00b6*/ 	.short	(.L_27 - .L_26)


	//   ....[0]....
.L_26:
        /*00b8*/ 	.word	0x00002370


	//   ....[1]....
        /*00bc*/ 	.word	0x00002520


	//   ....[2]....
        /*00c0*/ 	.word	0x00002570


	//   ....[3]....
        /*00c4*/ 	.word	0x000025c0


	//----- nvinfo : EIATTR_CRS_STACK_SIZE
	.align		4
.L_27:
        /*00c8*/ 	.byte	0x04, 0x1e
        /*00ca*/ 	.short	(.L_29 - .L_28)
.L_28:
        /*00cc*/ 	.word	0x00000000


	//----- nvinfo : EIATTR_CBANK_PARAM_SIZE
	.align		4
.L_29:
        /*00d0*/ 	.byte	0x03, 0x19
        /*00d2*/ 	.short	0x002c


	//----- nvinfo : EIATTR_PARAM_CBANK
	.align		4
        /*00d4*/ 	.byte	0x04, 0x0a
        /*00d6*/ 	.short	(.L_31 - .L_30)
	.align		4
.L_30:
        /*00d8*/ 	.word	index@(.nv.constant0._Z26iterative_partition_kernelPiP4TaskiS1_S_i)
        /*00dc*/ 	.short	0x0380
        /*00de*/ 	.short	0x002c


	//----- nvinfo : EIATTR_SW_WAR
	.align		4
.L_31:
        /*00e0*/ 	.byte	0x04, 0x36
        /*00e2*/ 	.short	(.L_33 - .L_32)
.L_32:
        /*00e4*/ 	.word	0x00000008
.L_33:


//--------------------- .nv.callgraph             --------------------------
	.section	.nv.callgraph,"",@"SHT_CUDA_CALLGRAPH"
	.align	4
	.sectionentsize	8
	.align		4
        /*0000*/ 	.word	0x00000000
	.align		4
        /*0004*/ 	.word	0xffffffff
	.align		4
        /*0008*/ 	.word	0x00000000
	.align		4
        /*000c*/ 	.word	0xfffffffe
	.align		4
        /*0010*/ 	.word	0x00000000
	.align		4
        /*0014*/ 	.word	0xfffffffd
	.align		4
        /*0018*/ 	.word	0x00000000
	.align		4
        /*001c*/ 	.word	0xfffffffc


//--------------------- .text._Z26iterative_partition_kernelPiP4TaskiS1_S_i --------------------------
	.section	.text._Z26iterative_partition_kernelPiP4TaskiS1_S_i,"ax",@progbits
	.align	128
        .global         _Z26iterative_partition_kernelPiP4TaskiS1_S_i
        .type           _Z26iterative_partition_kernelPiP4TaskiS1_S_i,@function
        .size           _Z26iterative_partition_kernelPiP4TaskiS1_S_i,(.L_x_41 - _Z26iterative_partition_kernelPiP4TaskiS1_S_i)
        .other          _Z26iterative_partition_kernelPiP4TaskiS1_S_i,@"STO_CUDA_ENTRY STV_DEFAULT"
_Z26iterative_partition_kernelPiP4TaskiS1_S_i:
.text._Z26iterative_partition_kernelPiP4TaskiS1_S_i:
[----:B------:R-:W-:Y:S01]  /*0000*/  LDC R1, c[0x0][0x37c] ;  /* 0x0000df00ff017b82 */ /* 0x000fe20000000800 */
[----:B------:R-:W0:Y:S07]  /*0010*/  S2R R0, SR_TID.X ;  /* 0x0000000000007919 */ /* 0x000e2e0000002100 */
[----:B------:R-:W0:Y:S01]  /*0020*/  S2UR UR4, SR_CTAID.X ;  /* 0x00000000000479c3 */ /* 0x000e220000002500 */
[----:B------:R-:W1:Y:S01]  /*0030*/  LDCU UR6, c[0x0][0x390] ;  /* 0x00007200ff0677ac */ /* 0x000e620008000800 */
[----:B------:R-:W-:-:S02]  /*0040*/  IMAD.MOV.U32 R21, RZ, RZ, RZ ;  /* 0x000000ffff157224 */ /* 0x000fc400078e00ff */
[----:B------:R-:W-:-:S04]  /*0050*/  IMAD.MOV.U32 R2, RZ, RZ, RZ ;  /* 0x000000ffff027224 */ /* 0x000fc800078e00ff */
[----:B------:R-:W0:Y:S02]  /*0060*/  LDC R3, c[0x0][0x360] ;  /* 0x0000d800ff037b82 */ /* 0x000e240000000800 */
[----:B0-----:R-:W-:Y:S01]  /*0070*/  IMAD R3, R3, UR4, R0 ;  /* 0x0000000403037c24 */ /* 0x001fe2000f8e0200 */
[----:B------:R-:W0:Y:S04]  /*0080*/  LDCU.64 UR4, c[0x0][0x358] ;  /* 0x00006b00ff0477ac */ /* 0x000e280008000a00 */
[----:B-1----:R-:W-:-:S13]  /*0090*/  ISETP.GE.AND P0, PT, R3, UR6, PT ;  /* 0x0000000603007c0c */ /* 0x002fda000bf06270 */
[----:B------:R-:W1:Y:S02]  /*00a0*/  @!P0 LDC.64 R8, c[0x0][0x388] ;  /* 0x0000e200ff088b82 */ /* 0x000e640000000a00 */
[----:B-1----:R-:W-:-:S05]  /*00b0*/  @!P0 IMAD.WIDE R8, R3, 0x8, R8 ;  /* 0x0000000803088825 */ /* 0x002fca00078e0208 */
[----:B0-----:R-:W2:Y:S04]  /*00c0*/  @!P0 LDG.E R21, desc[UR4][R8.64] ;  /* 0x0000000408158981 */ /* 0x001ea8000c1e1900 */
[----:B------:R-:W2:Y:S01]  /*00d0*/  @!P0 LDG.E R2, desc[UR4][R8.64+0x4] ;  /* 0x0000040408028981 */ /* 0x000ea2000c1e1900 */
[----:B------:R-:W-:Y:S01]  /*00e0*/  IMAD.MOV.U32 R4, RZ, RZ, RZ ;  /* 0x000000ffff047224 */ /* 0x000fe200078e00ff */
[----:B------:R-:W-:Y:S01]  /*00f0*/  BSSY.RECONVERGENT B0, `(.L_x_0) ;  /* 0x00001f7000007945 */ /* 0x000fe20003800200 */
[----:B------:R-:W-:Y:S01]  /*0100*/  IMAD.MOV.U32 R6, RZ, RZ, -0x1 ;  /* 0xffffffffff067424 */ /* 0x000fe200078e00ff */
[----:B------:R-:W-:Y:S01]  /*0110*/  PRMT R0, RZ, 0x7610, R0 ;  /* 0x00007610ff007816 */ /* 0x000fe20000000000 */
[----:B------:R-:W-:Y:S01]  /*0120*/  IMAD.MOV.U32 R22, RZ, RZ, -0x1 ;  /* 0xffffffffff167424 */ /* 0x000fe200078e00ff */
[----:B------:R-:W-:Y:S01]  /*0130*/  PRMT R27, RZ, 0x7610, R27 ;  /* 0x00007610ff1b7816 */ /* 0x000fe2000000001b */
[----:B------:R-:W-:Y:S01]  /*0140*/  IMAD.MOV.U32 R5, RZ, RZ, -0x1 ;  /* 0xffffffffff057424 */ /* 0x000fe200078e00ff */
[----:B--2---:R-:W-:-:S04]  /*0150*/  @!P0 IADD3 R4, PT, PT, R2, 0x1, -R21 ;  /* 0x0000000102048810 */ /* 0x004fc80007ffe815 */
[----:B------:R-:W-:-:S04]  /*0160*/  ISETP.GE.AND P0, PT, R4, 0x2, PT ;  /* 0x000000020400780c */ /* 0x000fc80003f06270 */
[----:B------:R-:W-:Y:S01]  /*0170*/  ISETP.GE.OR P0, PT, R3, UR6, !P0 ;  /* 0x0000000603007c0c */ /* 0x000fe2000c706670 */
[----:B------:R-:W-:-:S12]  /*0180*/  IMAD.MOV.U32 R3, RZ, RZ, -0x1 ;  /* 0xffffffffff037424 */ /* 0x000fd800078e00ff */
[----:B------:R-:W-:Y:S05]  /*0190*/  @P0 BRA `(.L_x_1) ;  /* 0x0000001c00b00947 */ /* 0x000fea0003800000 */
[----:B------:R-:W-:-:S13]  /*01a0*/  ISETP.GT.U32.AND P0, PT, R4, 0x10, PT ;  /* 0x000000100400780c */ /* 0x000fda0003f04070 */
[----:B------:R-:W-:Y:S05]  /*01b0*/  @P0 BRA `(.L_x_2) ;  /* 0x00000014004c0947 */ /* 0x000fea0003800000 */
[C---:B------:R-:W-:Y:S01]  /*01c0*/  ISETP.GE.U32.AND P0, PT, R4.reuse, 0x4, PT ;  /* 0x000000040400780c */ /* 0x040fe20003f06070 */
[----:B------:R-:W-:Y:S01]  /*01d0*/  BSSY.RECONVERGENT B1, `(.L_x_3) ;  /* 0x0000020000017945 */ /* 0x000fe20003800200 */
[----:B------:R-:W-:Y:S01]  /*01e0*/  LOP3.LUT R26, R4, 0x3, RZ, 0xc0, !PT ;  /* 0x00000003041a7812 */ /* 0x000fe200078ec0ff */
[----:B------:R-:W-:-:S10]  /*01f0*/  IMAD.MOV.U32 R22, RZ, RZ, RZ ;  /* 0x000000ffff167224 */ /* 0x000fd400078e00ff */
[----:B------:R-:W-:Y:S05]  /*0200*/  @!P0 BRA `(.L_x_4) ;  /* 0x0000000000708947 */ /* 0x000fea0003800000 */
[----:B------:R-:W0:Y:S02]  /*0210*/  LDC.64 R2, c[0x0][0x380] ;  /* 0x0000e000ff027b82 */ /* 0x000e240000000a00 */
[----:B0-----:R-:W-:-:S05]  /*0220*/  IMAD.WIDE R2, R21, 0x4, R2 ;  /* 0x0000000415027825 */ /* 0x001fca00078e0202 */
[----:B------:R0:W5:Y:S04]  /*0230*/  LDG.E R19, desc[UR4][R2.64] ;  /* 0x0000000402137981 */ /* 0x000168000c1e1900 */
[----:B------:R0:W5:Y:S04]  /*0240*/  LDG.E R18, desc[UR4][R2.64+0x4] ;  /* 0x0000040402127981 */ /* 0x000168000c1e1900 */
[----:B------:R0:W5:Y:S04]  /*0250*/  LDG.E R17, desc[UR4][R2.64+0x8] ;  /* 0x0000080402117981 */ /* 0x000168000c1e1900 */
[----:B------:R0:W5:Y:S01]  /*0260*/  LDG.E R16, desc[UR4][R2.64+0xc] ;  /* 0x00000c0402107981 */ /* 0x000162000c1e1900 */
[----:B------:R-:W-:Y:S01]  /*0270*/  LOP3.LUT R5, R4, 0x1c, RZ, 0xc0, !PT ;  /* 0x0000001c04057812 */ /* 0x000fe200078ec0ff */
[----:B------:R-:W-:-:S03]  /*0280*/  IMAD.MOV.U32 R22, RZ, RZ, 0x4 ;  /* 0x00000004ff167424 */ /* 0x000fc600078e00ff */
[----:B------:R-:W-:-:S13]  /*0290*/  ISETP.NE.AND P0, PT, R5, 0x4, PT ;  /* 0x000000040500780c */ /* 0x000fda0003f05270 */
[----:B0-----:R-:W-:Y:S05]  /*02a0*/  @!P0 BRA `(.L_x_4) ;  /* 0x0000000000488947 */ /* 0x001fea0003800000 */
[----:B------:R0:W5:Y:S04]  /*02b0*/  LDG.E R24, desc[UR4][R2.64+0x10] ;  /* 0x0000100402187981 */ /* 0x000168000c1e1900 */
[----:B------:R0:W5:Y:S04]  /*02c0*/  LDG.E R15, desc[UR4][R2.64+0x14] ;  /* 0x00001404020f7981 */ /* 0x000168000c1e1900 */
[----:B------:R0:W5:Y:S04]  /*02d0*/  LDG.E R14, desc[UR4][R2.64+0x18] ;  /* 0x00001804020e7981 */ /* 0x000168000c1e1900 */
[----:B------:R0:W5:Y:S01]  /*02e0*/  LDG.E R13, desc[UR4][R2.64+0x1c] ;  /* 0x00001c04020d7981 */ /* 0x000162000c1e1900 */
[----:B------:R-:W-:Y:S01]  /*02f0*/  ISETP.NE.AND P0, PT, R5, 0x8, PT ;  /* 0x000000080500780c */ /* 0x000fe20003f05270 */
[----:B------:R-:W-:-:S12]  /*0300*/  IMAD.MOV.U32 R22, RZ, RZ, 0x8 ;  /* 0x00000008ff167424 */ /* 0x000fd800078e00ff */
[----:B0-----:R-:W-:Y:S05]  /*0310*/  @!P0 BRA `(.L_x_4) ;  /* 0x00000000002c8947 */ /* 0x001fea0003800000 */
[----:B------:R-:W-:Y:S01]  /*0320*/  ISETP.NE.AND P0, PT, R5, 0xc, PT ;  /* 0x0000000c0500780c */ /* 0x000fe20003f05270 */
[----:B------:R0:W5:Y:S04]  /*0330*/  LDG.E R23, desc[UR4][R2.64+0x20] ;  /* 0x0000200402177981 */ /* 0x000168000c1e1900 */
[----:B------:R0:W5:Y:S04]  /*0340*/  LDG.E R12, desc[UR4][R2.64+0x24] ;  /* 0x00002404020c7981 */ /* 0x000168000c1e1900 */
[----:B------:R0:W5:Y:S04]  /*0350*/  LDG.E R11, desc[UR4][R2.64+0x28] ;  /* 0x00002804020b7981 */ /* 0x000168000c1e1900 */
[----:B------:R0:W5:Y:S04]  /*0360*/  LDG.E R10, desc[UR4][R2.64+0x2c] ;  /* 0x00002c04020a7981 */ /* 0x000168000c1e1900 */
[----:B------:R0:W5:Y:S04]  /*0370*/  @P0 LDG.E R9, desc[UR4][R2.64+0x30] ;  /* 0x0000300402090981 */ /* 0x000168000c1e1900 */
[----:B------:R0:W5:Y:S04]  /*0380*/  @P0 LDG.E R8, desc[UR4][R2.64+0x34] ;  /* 0x0000340402080981 */ /* 0x000168000c1e1900 */
[----:B------:R0:W5:Y:S04]  /*0390*/  @P0 LDG.E R7, desc[UR4][R2.64+0x38] ;  /* 0x0000380402070981 */ /* 0x000168000c1e1900 */
[----:B------:R0:W5:Y:S01]  /*03a0*/  @P0 LDG.E R20, desc[UR4][R2.64+0x3c] ;  /* 0x00003c0402140981 */ /* 0x000162000c1e1900 */
[----:B------:R-:W-:-:S02]  /*03b0*/  IMAD.MOV.U32 R22, RZ, RZ, 0xc ;  /* 0x0000000cff167424 */ /* 0x000fc400078e00ff */
[----:B------:R-:W-:-:S07]  /*03c0*/  @P0 IMAD.MOV.U32 R22, RZ, RZ, 0x10 ;  /* 0x00000010ff160424 */ /* 0x000fce00078e00ff */
.L_x_4:
[----:B------:R-:W-:Y:S05]  /*03d0*/  BSYNC.RECONVERGENT B1 ;  /* 0x0000000000017941 */ /* 0x000fea0003800200 */
.L_x_3:
[----:B------:R-:W-:Y:S01]  /*03e0*/  ISETP.NE.AND P0, PT, R26, RZ, PT ;  /* 0x000000ff1a00720c */ /* 0x000fe20003f05270 */
[----:B------:R-:W-:Y:S01]  /*03f0*/  BSSY.RECONVERGENT B1, `(.L_x_5) ;  /* 0x000002f000017945 */ /* 0x000fe20003800200 */
[----:B------:R-:W-:Y:S02]  /*0400*/  IMAD.MOV.U32 R27, RZ, RZ, 0x2 ;  /* 0x00000002ff1b7424 */ /* 0x000fe400078e00ff */
[----:B------:R-:W-:-:S09]  /*0410*/  IMAD.MOV.U32 R5, RZ, RZ, 0x1 ;  /* 0x00000001ff057424 */ /* 0x000fd200078e00ff */
[----:B------:R-:W-:Y:S05]  /*0420*/  @!P0 BRA `(.L_x_6) ;  /* 0x0000000000ac8947 */ /* 0x000fea0003800000 */
[----:B------:R-:W-:Y:S02]  /*0430*/  IMAD.MOV R26, RZ, RZ, -R26 ;  /* 0x000000ffff1a7224 */ /* 0x000fe400078e0a1a */
[C---:B------:R-:W-:Y:S02]  /*0440*/  IMAD.SHL.U32 R28, R22.reuse, 0x4, RZ ;  /* 0x00000004161c7824 */ /* 0x040fe400078e00ff */
[----:B------:R-:W-:-:S07]  /*0450*/  IMAD.IADD R25, R22, 0x1, R21 ;  /* 0x0000000116197824 */ /* 0x000fce00078e0215 */
.L_x_7:
[----:B0-----:R-:W0:Y:S02]  /*0460*/  LDC.64 R2, c[0x0][0x380] ;  /* 0x0000e000ff027b82 */ /* 0x001e240000000a00 */
[----:B0-----:R-:W-:-:S06]  /*0470*/  IMAD.WIDE R2, R25, 0x4, R2 ;  /* 0x0000000419027825 */ /* 0x001fcc00078e0202 */
[----:B------:R-:W2:Y:S01]  /*0480*/  LDG.E R2, desc[UR4][R2.64] ;  /* 0x0000000402027981 */ /* 0x000ea2000c1e1900 */
[----:B------:R-:W-:Y:S01]  /*0490*/  ISETP.EQ.AND P1, PT, R28, 0x8, PT ;  /* 0x000000081c00780c */ /* 0x000fe20003f22270 */
[----:B------:R-:W-:Y:S01]  /*04a0*/  VIADD R26, R26, 0x1 ;  /* 0x000000011a1a7836 */ /* 0x000fe20000000000 */
[C---:B------:R-:W-:Y:S01]  /*04b0*/  ISETP.EQ.AND P3, PT, R28.reuse, RZ, PT ;  /* 0x000000ff1c00720c */ /* 0x040fe20003f62270 */
[----:B------:R-:W-:Y:S01]  /*04c0*/  VIADD R25, R25, 0x1 ;  /* 0x0000000119197836 */ /* 0x000fe20000000000 */
[C---:B------:R-:W-:Y:S02]  /*04d0*/  ISETP.EQ.AND P2, PT, R28.reuse, 0x4, PT ;  /* 0x000000041c00780c */ /* 0x040fe40003f42270 */
[C---:B------:R-:W-:Y:S02]  /*04e0*/  ISETP.EQ.AND P0, PT, R28.reuse, 0xc, PT ;  /* 0x0000000c1c00780c */ /* 0x040fe40003f02270 */
[C---:B------:R-:W-:Y:S02]  /*04f0*/  ISETP.EQ.AND P4, PT, R28.reuse, 0x10, PT ;  /* 0x000000101c00780c */ /* 0x040fe40003f82270 */
[----:B------:R-:W-:-:S02]  /*0500*/  ISETP.EQ.AND P6, PT, R28, 0x14, PT ;  /* 0x000000141c00780c */ /* 0x000fc40003fc2270 */
[C---:B------:R-:W-:Y:S01]  /*0510*/  ISETP.EQ.AND P5, PT, R28.reuse, 0x18, PT ;  /* 0x000000181c00780c */ /* 0x040fe20003fa2270 */
[--C-:B--2--5:R-:W-:Y:S01]  /*0520*/  @P1 IMAD.MOV.U32 R17, RZ, RZ, R2.reuse ;  /* 0x000000ffff111224 */ /* 0x124fe200078e0002 */
[C---:B------:R-:W-:Y:S01]  /*0530*/  ISETP.EQ.AND P1, PT, R28.reuse, 0x24, PT ;  /* 0x000000241c00780c */ /* 0x040fe20003f22270 */
[--C-:B------:R-:W-:Y:S01]  /*0540*/  @P3 IMAD.MOV.U32 R19, RZ, RZ, R2.reuse ;  /* 0x000000ffff133224 */ /* 0x100fe200078e0002 */
[C---:B------:R-:W-:Y:S01]  /*0550*/  ISETP.EQ.AND P3, PT, R28.reuse, 0x1c, PT ;  /* 0x0000001c1c00780c */ /* 0x040fe20003f62270 */
[----:B------:R-:W-:Y:S01]  /*0560*/  @P2 IMAD.MOV.U32 R18, RZ, RZ, R2 ;  /* 0x000000ffff122224 */ /* 0x000fe200078e0002 */
[----:B------:R-:W-:-:S03]  /*0570*/  ISETP.EQ.AND P2, PT, R28, 0x20, PT ;  /* 0x000000201c00780c */ /* 0x000fc60003f42270 */
[--C-:B------:R-:W-:Y:S01]  /*0580*/  @P4 IMAD.MOV.U32 R24, RZ, RZ, R2.reuse ;  /* 0x000000ffff184224 */ /* 0x100fe200078e0002 */
[----:B------:R-:W-:Y:S01]  /*0590*/  @P0 MOV R16, R2 ;  /* 0x0000000200100202 */ /* 0x000fe20000000f00 */
[--C-:B------:R-:W-:Y:S01]  /*05a0*/  @P6 IMAD.MOV.U32 R15, RZ, RZ, R2.reuse ;  /* 0x000000ffff0f6224 */ /* 0x100fe200078e0002 */
[C---:B------:R-:W-:Y:S01]  /*05b0*/  ISETP.EQ.AND P0, PT, R28.reuse, 0x28, PT ;  /* 0x000000281c00780c */ /* 0x040fe20003f02270 */
[--C-:B------:R-:W-:Y:S01]  /*05c0*/  @P5 IMAD.MOV.U32 R14, RZ, RZ, R2.reuse ;  /* 0x000000ffff0e5224 */ /* 0x100fe200078e0002 */
[C---:B------:R-:W-:Y:S02]  /*05d0*/  ISETP.EQ.AND P4, PT, R28.reuse, 0x2c, PT ;  /* 0x0000002c1c00780c */ /* 0x040fe40003f82270 */
[----:B------:R-:W-:Y:S01]  /*05e0*/  ISETP.EQ.AND P6, PT, R28, 0x30, PT ;  /* 0x000000301c00780c */ /* 0x000fe20003fc2270 */
[--C-:B------:R-:W-:Y:S01]  /*05f0*/  @P1 IMAD.MOV.U32 R12, RZ, RZ, R2.reuse ;  /* 0x000000ffff0c1224 */ /* 0x100fe200078e0002 */
[----:B------:R-:W-:Y:S01]  /*0600*/  ISETP.NE.AND P1, PT, R26, RZ, PT ;  /* 0x000000ff1a00720c */ /* 0x000fe20003f25270 */
[--C-:B------:R-:W-:Y:S01]  /*0610*/  @P3 IMAD.MOV.U32 R13, RZ, RZ, R2.reuse ;  /* 0x000000ffff0d3224 */ /* 0x100fe200078e0002 */
[C---:B------:R-:W-:Y:S01]  /*0620*/  ISETP.EQ.AND P5, PT, R28.reuse, 0x34, PT ;  /* 0x000000341c00780c */ /* 0x040fe20003fa2270 */
[----:B------:R-:W-:Y:S01]  /*0630*/  @P2 IMAD.MOV.U32 R23, RZ, RZ, R2 ;  /* 0x000000ffff172224 */ /* 0x000fe200078e0002 */
[----:B------:R-:W-:-:S02]  /*0640*/  ISETP.EQ.AND P3, PT, R28, 0x38, PT ;  /* 0x000000381c00780c */ /* 0x000fc40003f62270 */
[C---:B------:R-:W-:Y:S01]  /*0650*/  ISETP.EQ.AND P2, PT, R28.reuse, 0x3c, PT ;  /* 0x0000003c1c00780c */ /* 0x040fe20003f42270 */
[--C-:B------:R-:W-:Y:S02]  /*0660*/  @P0 IMAD.MOV.U32 R11, RZ, RZ, R2.reuse ;  /* 0x000000ffff0b0224 */ /* 0x100fe400078e0002 */
[--C-:B------:R-:W-:Y:S02]  /*0670*/  @P4 IMAD.MOV.U32 R10, RZ, RZ, R2.reuse ;  /* 0x000000ffff0a4224 */ /* 0x100fe400078e0002 */
[--C-:B------:R-:W-:Y:S02]  /*0680*/  @P6 IMAD.MOV.U32 R9, RZ, RZ, R2.reuse ;  /* 0x000000ffff096224 */ /* 0x100fe400078e0002 */
[----:B------:R-:W-:Y:S02]  /*0690*/  VIADD R28, R28, 0x4 ;  /* 0x000000041c1c7836 */ /* 0x000fe40000000000 */
[--C-:B------:R-:W-:Y:S02]  /*06a0*/  @P5 IMAD.MOV.U32 R8, RZ, RZ, R2.reuse ;  /* 0x000000ffff085224 */ /* 0x100fe400078e0002 */
[----:B------:R-:W-:-:S02]  /*06b0*/  @P3 IMAD.MOV.U32 R7, RZ, RZ, R2 ;  /* 0x000000ffff073224 */ /* 0x000fc400078e0002 */
[----:B------:R-:W-:Y:S01]  /*06c0*/  @P2 IMAD.MOV.U32 R20, RZ, RZ, R2 ;  /* 0x000000ffff142224 */ /* 0x000fe200078e0002 */
[----:B------:R-:W-:Y:S06]  /*06d0*/  @P1 BRA `(.L_x_7) ;  /* 0xfffffffc00601947 */ /* 0x000fec000383ffff */
.L_x_6:
[----:B------:R-:W-:Y:S05]  /*06e0*/  BSYNC.RECONVERGENT B1 ;  /* 0x0000000000017941 */ /* 0x000fea0003800200 */
.L_x_5:
[----:B------:R-:W-:Y:S01]  /*06f0*/  BSSY.RECONVERGENT B1, `(.L_x_8) ;  /* 0x0000098000017945 */ /* 0x000fe20003800200 */
[----:B0-----:R-:W-:Y:S01]  /*0700*/  IMAD.MOV.U32 R3, RZ, RZ, 0x2 ;  /* 0x00000002ff037424 */ /* 0x001fe200078e00ff */
[----:B------:R-:W-:-:S07]  /*0710*/  PRMT R2, R27, 0x7610, R2 ;  /* 0x000076101b027816 */ /* 0x000fce0000000002 */
.L_x_12:
[----:B------:R-:W-:Y:S01]  /*0720*/  IMAD.SHL.U32 R25, R5, 0x4, RZ ;  /* 0x0000000405197824 */ /* 0x000fe200078e00ff */
[----:B------:R-:W-:Y:S01]  /*0730*/  BSSY.RECONVERGENT B2, `(.L_x_9) ;  /* 0x000006d000027945 */ /* 0x000fe20003800200 */
[----:B------:R-:W-:Y:S02]  /*0740*/  IMAD.MOV.U32 R27, RZ, RZ, R3 ;  /* 0x000000ffff1b7224 */ /* 0x000fe400078e0003 */
[----:B------:R-:W-:Y:S01]  /*0750*/  IMAD.MOV.U32 R26, RZ, RZ, R5 ;  /* 0x000000ffff1a7224 */ /* 0x000fe200078e0005 */
[C---:B------:R-:W-:Y:S02]  /*0760*/  ISETP.EQ.AND P0, PT, R25.reuse, RZ, PT ;  /* 0x000000ff1900720c */ /* 0x040fe40003f02270 */
[C---:B------:R-:W-:Y:S02]  /*0770*/  ISETP.EQ.AND P1, PT, R25.reuse, 0x4, PT ;  /* 0x000000041900780c */ /* 0x040fe40003f22270 */
[C---:B------:R-:W-:Y:S02]  /*0780*/  ISETP.EQ.AND P2, PT, R25.reuse, 0x8, PT ;  /* 0x000000081900780c */ /* 0x040fe40003f42270 */
[----:B------:R-:W-:-:S07]  /*0790*/  ISETP.EQ.AND P3, PT, R25, 0xc, PT ;  /* 0x0000000c1900780c */ /* 0x000fce0003f62270 */
[----:B-----5:R-:W-:Y:S01]  /*07a0*/  @P0 IMAD.MOV.U32 R22, RZ, RZ, R19 ;  /* 0x000000ffff160224 */ /* 0x020fe200078e0013 */
[C---:B------:R-:W-:Y:S02]  /*07b0*/  ISETP.EQ.AND P0, PT, R25.reuse, 0x10, PT ;  /* 0x000000101900780c */ /* 0x040fe40003f02270 */
[----:B------:R-:W-:Y:S01]  /*07c0*/  @P1 MOV R22, R18 ;  /* 0x0000001200161202 */ /* 0x000fe20000000f00 */
[----:B------:R-:W-:Y:S01]  /*07d0*/  @P2 IMAD.MOV.U32 R22, RZ, RZ, R17 ;  /* 0x000000ffff162224 */ /* 0x000fe200078e0011 */
[C---:B------:R-:W-:Y:S01]  /*07e0*/  ISETP.EQ.AND P1, PT, R25.reuse, 0x14, PT ;  /* 0x000000141900780c */ /* 0x040fe20003f22270 */
[----:B------:R-:W-:Y:S01]  /*07f0*/  @P3 IMAD.MOV.U32 R22, RZ, RZ, R16 ;  /* 0x000000ffff163224 */ /* 0x000fe200078e0010 */
[C---:B------:R-:W-:Y:S02]  /*0800*/  ISETP.EQ.AND P2, PT, R25.reuse, 0x18, PT ;  /* 0x000000181900780c */ /* 0x040fe40003f42270 */
[----:B------:R-:W-:-:S05]  /*0810*/  ISETP.EQ.AND P3, PT, R25, 0x1c, PT ;  /* 0x0000001c1900780c */ /* 0x000fca0003f62270 */
[----:B------:R-:W-:Y:S01]  /*0820*/  @P0 IMAD.MOV.U32 R22, RZ, RZ, R24 ;  /* 0x000000ffff160224 */ /* 0x000fe200078e0018 */
[----:B------:R-:W-:-:S03]  /*0830*/  ISETP.EQ.AND P0, PT, R25, 0x20, PT ;  /* 0x000000201900780c */ /* 0x000fc60003f02270 */
[----:B------:R-:W-:Y:S01]  /*0840*/  @P1 IMAD.MOV.U32 R22, RZ, RZ, R15 ;  /* 0x000000ffff161224 */ /* 0x000fe200078e000f */
[C---:B------:R-:W-:Y:S01]  /*0850*/  ISETP.EQ.AND P1, PT, R25.reuse, 0x24, PT ;  /* 0x000000241900780c */ /* 0x040fe20003f22270 */
[----:B------:R-:W-:Y:S01]  /*0860*/  @P2 IMAD.MOV.U32 R22, RZ, RZ, R14 ;  /* 0x000000ffff162224 */ /* 0x000fe200078e000e */
[C---:B------:R-:W-:Y:S01]  /*0870*/  ISETP.EQ.AND P2, PT, R25.reuse, 0x28, PT ;  /* 0x000000281900780c */ /* 0x040fe20003f42270 */
[----:B------:R-:W-:Y:S01]  /*0880*/  @P3 IMAD.MOV.U32 R22, RZ, RZ, R13 ;  /* 0x000000ffff163224 */ /* 0x000fe200078e000d */
        /* <DEDUP_REMOVED lines=8> */
[----:B------:R-:W-:Y:S02]  /*0910*/  ISETP.EQ.AND P3, PT, R25, 0x3c, PT ;  /* 0x0000003c1900780c */ /* 0x000fe40003f62270 */
[----:B------:R-:W-:-:S03]  /*0920*/  PRMT R25, R2, 0x7610, R25 ;  /* 0x0000761002197816 */ /* 0x000fc60000000019 */
[----:B------:R-:W-:-:S04]  /*0930*/  @P0 IMAD.MOV.U32 R22, RZ, RZ, R9 ;  /* 0x000000ffff160224 */ /* 0x000fc800078e0009 */
[----:B------:R-:W-:Y:S02]  /*0940*/  @P1 IMAD.MOV.U32 R22, RZ, RZ, R8 ;  /* 0x000000ffff161224 */ /* 0x000fe400078e0008 */
[----:B------:R-:W-:Y:S02]  /*0950*/  @P2 IMAD.MOV.U32 R22, RZ, RZ, R7 ;  /* 0x000000ffff162224 */ /* 0x000fe400078e0007 */
[----:B------:R-:W-:-:S07]  /*0960*/  @P3 IMAD.MOV.U32 R22, RZ, RZ, R20 ;  /* 0x000000ffff163224 */ /* 0x000fce00078e0014 */
.L_x_11:
[----:B------:R-:W-:-:S04]  /*0970*/  VIADD R28, R26, 0xffffffff ;  /* 0xffffffff1a1c7836 */ /* 0x000fc80000000000 */
[----:B------:R-:W-:-:S05]  /*0980*/  IMAD.SHL.U32 R30, R28, 0x4, RZ ;  /* 0x000000041c1e7824 */ /* 0x000fca00078e00ff */
[C---:B------:R-:W-:Y:S02]  /*0990*/  ISETP.EQ.AND P0, PT, R30.reuse, RZ, PT ;  /* 0x000000ff1e00720c */ /* 0x040fe40003f02270 */
[C---:B------:R-:W-:Y:S02]  /*09a0*/  ISETP.EQ.AND P1, PT, R30.reuse, 0x4, PT ;  /* 0x000000041e00780c */ /* 0x040fe40003f22270 */
[C---:B------:R-:W-:Y:S02]  /*09b0*/  ISETP.EQ.AND P2, PT, R30.reuse, 0x8, PT ;  /* 0x000000081e00780c */ /* 0x040fe40003f42270 */
[----:B------:R-:W-:-:S07]  /*09c0*/  ISETP.EQ.AND P3, PT, R30, 0xc, PT ;  /* 0x0000000c1e00780c */ /* 0x000fce0003f62270 */
[----:B------:R-:W-:Y:S02]  /*09d0*/  @P0 MOV R29, R19 ;  /* 0x00000013001d0202 */ /* 0x000fe40000000f00 */
[C---:B------:R-:W-:Y:S01]  /*09e0*/  ISETP.EQ.AND P0, PT, R30.reuse, 0x10, PT ;  /* 0x000000101e00780c */ /* 0x040fe20003f02270 */
[----:B------:R-:W-:Y:S01]  /*09f0*/  @P1 IMAD.MOV.U32 R29, RZ, RZ, R18 ;  /* 0x000000ffff1d1224 */ /* 0x000fe200078e0012 */
[C---:B------:R-:W-:Y:S01]  /*0a00*/  ISETP.EQ.AND P1, PT, R30.reuse, 0x14, PT ;  /* 0x000000141e00780c */ /* 0x040fe20003f22270 */
[----:B------:R-:W-:Y:S01]  /*0a10*/  @P2 IMAD.MOV.U32 R29, RZ, RZ, R17 ;  /* 0x000000ffff1d2224 */ /* 0x000fe200078e0011 */
[C---:B------:R-:W-:Y:S01]  /*0a20*/  ISETP.EQ.AND P2, PT, R30.reuse, 0x18, PT ;  /* 0x000000181e00780c */ /* 0x040fe20003f42270 */
[----:B------:R-:W-:Y:S01]  /*0a30*/  @P3 IMAD.MOV.U32 R29, RZ, RZ, R16 ;  /* 0x000000ffff1d3224 */ /* 0x000fe200078e0010 */
[----:B------:R-:W-:-:S07]  /*0a40*/  ISETP.EQ.AND P3, PT, R30, 0x1c, PT ;  /* 0x0000001c1e00780c */ /* 0x000fce0003f62270 */
[----:B------:R-:W-:Y:S01]  /*0a50*/  @P0 IMAD.MOV.U32 R29, RZ, RZ, R24 ;  /* 0x000000ffff1d0224 */ /* 0x000fe200078e0018 */
        /* <DEDUP_REMOVED lines=15> */
[----:B------:R-:W-:Y:S02]  /*0b50*/  @P0 IMAD.MOV.U32 R29, RZ, RZ, R9 ;  /* 0x000000ffff1d0224 */ /* 0x000fe400078e0009 */
[----:B------:R-:W-:Y:S02]  /*0b60*/  @P1 IMAD.MOV.U32 R29, RZ, RZ, R8 ;  /* 0x000000ffff1d1224 */ /* 0x000fe400078e0008 */
[----:B------:R-:W-:Y:S02]  /*0b70*/  @P2 IMAD.MOV.U32 R29, RZ, RZ, R7 ;  /* 0x000000ffff1d2224 */ /* 0x000fe400078e0007 */
[----:B------:R-:W-:-:S05]  /*0b80*/  @P3 IMAD.MOV.U32 R29, RZ, RZ, R20 ;  /* 0x000000ffff1d3224 */ /* 0x000fca00078e0014 */
[----:B------:R-:W-:-:S13]  /*0b90*/  ISETP.GT.AND P0, PT, R29, R22, PT ;  /* 0x000000161d00720c */ /* 0x000fda0003f04270 */
[----:B------:R-:W-:Y:S05]  /*0ba0*/  @!P0 BRA `(.L_x_10) ;  /* 0x0000000000948947 */ /* 0x000fea0003800000 */
[----:B------:R-:W-:-:S05]  /*0bb0*/  IMAD.SHL.U32 R30, R26, 0x4, RZ ;  /* 0x000000041a1e7824 */ /* 0x000fca00078e00ff */
[C---:B------:R-:W-:Y:S02]  /*0bc0*/  ISETP.EQ.AND P1, PT, R30.reuse, 0x8, PT ;  /* 0x000000081e00780c */ /* 0x040fe40003f22270 */
[C---:B------:R-:W-:Y:S02]  /*0bd0*/  ISETP.EQ.AND P3, PT, R30.reuse, RZ, PT ;  /* 0x000000ff1e00720c */ /* 0x040fe40003f62270 */
[C---:B------:R-:W-:Y:S02]  /*0be0*/  ISETP.EQ.AND P2, PT, R30.reuse, 0x4, PT ;  /* 0x000000041e00780c */ /* 0x040fe40003f42270 */
[C---:B------:R-:W-:Y:S02]  /*0bf0*/  ISETP.EQ.AND P0, PT, R30.reuse, 0xc, PT ;  /* 0x0000000c1e00780c */ /* 0x040fe40003f02270 */
[C---:B------:R-:W-:Y:S02]  /*0c00*/  ISETP.EQ.AND P4, PT, R30.reuse, 0x10, PT ;  /* 0x000000101e00780c */ /* 0x040fe40003f82270 */
[----:B------:R-:W-:-:S02]  /*0c10*/  ISETP.EQ.AND P6, PT, R30, 0x14, PT ;  /* 0x000000141e00780c */ /* 0x000fc40003fc2270 */
[C---:B------:R-:W-:Y:S01]  /*0c20*/  ISETP.EQ.AND P5, PT, R30.reuse, 0x18, PT ;  /* 0x000000181e00780c */ /* 0x040fe20003fa2270 */
[--C-:B------:R-:W-:Y:S01]  /*0c30*/  @P1 IMAD.MOV.U32 R17, RZ, RZ, R29.reuse ;  /* 0x000000ffff111224 */ /* 0x100fe200078e001d */
[C---:B------:R-:W-:Y:S01]  /*0c40*/  ISETP.EQ.AND P1, PT, R30.reuse, 0x24, PT ;  /* 0x000000241e00780c */ /* 0x040fe20003f22270 */
[--C-:B------:R-:W-:Y:S01]  /*0c50*/  @P3 IMAD.MOV.U32 R19, RZ, RZ, R29.reuse ;  /* 0x000000ffff133224 */ /* 0x100fe200078e001d */
[C---:B------:R-:W-:Y:S02]  /*0c60*/  ISETP.EQ.AND P3, PT, R30.reuse, 0x1c, PT ;  /* 0x0000001c1e00780c */ /* 0x040fe40003f62270 */
[----:B------:R-:W-:Y:S01]  /*0c70*/  @P2 MOV R18, R29 ;  /* 0x0000001d00122202 */ /* 0x000fe20000000f00 */
[--C-:B------:R-:W-:Y:S01]  /*0c80*/  @P0 IMAD.MOV.U32 R16, RZ, RZ, R29.reuse ;  /* 0x000000ffff100224 */ /* 0x100fe200078e001d */
[C---:B------:R-:W-:Y:S01]  /*0c90*/  ISETP.EQ.AND P2, PT, R30.reuse, 0x20, PT ;  /* 0x000000201e00780c */ /* 0x040fe20003f42270 */
[--C-:B------:R-:W-:Y:S01]  /*0ca0*/  @P4 IMAD.MOV.U32 R24, RZ, RZ, R29.reuse ;  /* 0x000000ffff184224 */ /* 0x100fe200078e001d */
[C---:B------:R-:W-:Y:S01]  /*0cb0*/  ISETP.EQ.AND P0, PT, R30.reuse, 0x28, PT ;  /* 0x000000281e00780c */ /* 0x040fe20003f02270 */
[--C-:B------:R-:W-:Y:S01]  /*0cc0*/  @P6 IMAD.MOV.U32 R15, RZ, RZ, R29.reuse ;  /* 0x000000ffff0f6224 */ /* 0x100fe200078e001d */
[C---:B------:R-:W-:Y:S01]  /*0cd0*/  ISETP.EQ.AND P4, PT, R30.reuse, 0x2c, PT ;  /* 0x0000002c1e00780c */ /* 0x040fe20003f82270 */
[--C-:B------:R-:W-:Y:S01]  /*0ce0*/  @P5 IMAD.MOV.U32 R14, RZ, RZ, R29.reuse ;  /* 0x000000ffff0e5224 */ /* 0x100fe200078e001d */
[----:B------:R-:W-:Y:S01]  /*0cf0*/  ISETP.EQ.AND P6, PT, R30, 0x30, PT ;  /* 0x000000301e00780c */ /* 0x000fe20003fc2270 */
[--C-:B------:R-:W-:Y:S01]  /*0d00*/  @P1 IMAD.MOV.U32 R12, RZ, RZ, R29.reuse ;  /* 0x000000ffff0c1224 */ /* 0x100fe200078e001d */
[----:B------:R-:W-:Y:S01]  /*0d10*/  ISETP.GT.AND P1, PT, R26, 0x1, PT ;  /* 0x000000011a00780c */ /* 0x000fe20003f24270 */
[--C-:B------:R-:W-:Y:S01]  /*0d20*/  @P3 IMAD.MOV.U32 R13, RZ, RZ, R29.reuse ;  /* 0x000000ffff0d3224 */ /* 0x100fe200078e001d */
[C---:B------:R-:W-:Y:S01]  /*0d30*/  ISETP.EQ.AND P5, PT, R30.reuse, 0x34, PT ;  /* 0x000000341e00780c */ /* 0x040fe20003fa2270 */
[----:B------:R-:W-:Y:S01]  /*0d40*/  IMAD.MOV.U32 R26, RZ, RZ, R28 ;  /* 0x000000ffff1a7224 */ /* 0x000fe200078e001c */
[C---:B------:R-:W-:Y:S01]  /*0d50*/  ISETP.EQ.AND P3, PT, R30.reuse, 0x38, PT ;  /* 0x000000381e00780c */ /* 0x040fe20003f62270 */
[--C-:B------:R-:W-:Y:S01]  /*0d60*/  @P2 IMAD.MOV.U32 R23, RZ, RZ, R29.reuse ;  /* 0x000000ffff172224 */ /* 0x100fe200078e001d */
[----:B------:R-:W-:Y:S01]  /*0d70*/  ISETP.EQ.AND P2, PT, R30, 0x3c, PT ;  /* 0x0000003c1e00780c */ /* 0x000fe20003f42270 */
[----:B------:R-:W-:-:S02]  /*0d80*/  @P0 IMAD.MOV.U32 R11, RZ, RZ, R29 ;  /* 0x000000ffff0b0224 */ /* 0x000fc400078e001d */
[--C-:B------:R-:W-:Y:S02]  /*0d90*/  @P4 IMAD.MOV.U32 R10, RZ, RZ, R29.reuse ;  /* 0x000000ffff0a4224 */ /* 0x100fe400078e001d */
[----:B------:R-:W-:-:S04]  /*0da0*/  @P6 IMAD.MOV.U32 R9, RZ, RZ, R29 ;  /* 0x000000ffff096224 */ /* 0x000fc800078e001d */
[--C-:B------:R-:W-:Y:S02]  /*0db0*/  @P5 IMAD.MOV.U32 R8, RZ, RZ, R29.reuse ;  /* 0x000000ffff085224 */ /* 0x100fe400078e001d */
[--C-:B------:R-:W-:Y:S02]  /*0dc0*/  @P3 IMAD.MOV.U32 R7, RZ, RZ, R29.reuse ;  /* 0x000000ffff073224 */ /* 0x100fe400078e001d */
[----:B------:R-:W-:Y:S01]  /*0dd0*/  @P2 IMAD.MOV.U32 R20, RZ, RZ, R29 ;  /* 0x000000ffff142224 */ /* 0x000fe200078e001d */
[----:B------:R-:W-:Y:S06]  /*0de0*/  @P1 BRA `(.L_x_11) ;  /* 0xfffffff800e01947 */ /* 0x000fec000383ffff */
[----:B------:R-:W-:-:S07]  /*0df0*/  IMAD.MOV.U32 R26, RZ, RZ, RZ ;  /* 0x000000ffff1a7224 */ /* 0x000fce00078e00ff */
.L_x_10:
[----:B------:R-:W-:Y:S05]  /*0e00*/  BSYNC.RECONVERGENT B2 ;  /* 0x0000000000027941 */ /* 0x000fea0003800200 */
.L_x_9:
[----:B------:R-:W-:Y:S01]  /*0e10*/  IMAD.SHL.U32 R26, R26, 0x4, RZ ;  /* 0x000000041a1a7824 */ /* 0x000fe200078e00ff */
[----:B------:R-:W-:Y:S01]  /*0e20*/  IADD3 R3, PT, PT, R3, 0x1, RZ ;  /* 0x0000000103037810 */ /* 0x000fe20007ffe0ff */
[----:B------:R-:W-:Y:S02]  /*0e30*/  VIADD R5, R5, 0x1 ;  /* 0x0000000105057836 */ /* 0x000fe40000000000 */
[----:B------:R-:W-:Y:S01]  /*0e40*/  VIADD R2, R2, 0x1 ;  /* 0x0000000102027836 */ /* 0x000fe20000000000 */
[C---:B------:R-:W-:Y:S02]  /*0e50*/  ISETP.EQ.AND P1, PT, R26.reuse, 0x8, PT ;  /* 0x000000081a00780c */ /* 0x040fe40003f22270 */
[C---:B------:R-:W-:Y:S02]  /*0e60*/  ISETP.EQ.AND P3, PT, R26.reuse, RZ, PT ;  /* 0x000000ff1a00720c */ /* 0x040fe40003f62270 */
[C---:B------:R-:W-:Y:S02]  /*0e70*/  ISETP.EQ.AND P2, PT, R26.reuse, 0x4, PT ;  /* 0x000000041a00780c */ /* 0x040fe40003f42270 */
[----:B------:R-:W-:-:S02]  /*0e80*/  ISETP.EQ.AND P0, PT, R26, 0xc, PT ;  /* 0x0000000c1a00780c */ /* 0x000fc40003f02270 */
[C---:B------:R-:W-:Y:S02]  /*0e90*/  ISETP.EQ.AND P4, PT, R26.reuse, 0x10, PT ;  /* 0x000000101a00780c */ /* 0x040fe40003f82270 */
[C---:B------:R-:W-:Y:S02]  /*0ea0*/  ISETP.EQ.AND P6, PT, R26.reuse, 0x14, PT ;  /* 0x000000141a00780c */ /* 0x040fe40003fc2270 */
        /* <DEDUP_REMOVED lines=14> */
[----:B------:R-:W-:Y:S01]  /*0f90*/  @P1 IMAD.MOV.U32 R12, RZ, RZ, R22 ;  /* 0x000000ffff0c1224 */ /* 0x000fe200078e0016 */
[----:B------:R-:W-:-:S02]  /*0fa0*/  ISETP.NE.AND P1, PT, R5, R4, PT ;  /* 0x000000040500720c */ /* 0x000fc40003f25270 */
[C---:B------:R-:W-:Y:S01]  /*0fb0*/  ISETP.EQ.AND P5, PT, R26.reuse, 0x34, PT ;  /* 0x000000341a00780c */ /* 0x040fe20003fa2270 */
[--C-:B------:R-:W-:Y:S01]  /*0fc0*/  @P3 IMAD.MOV.U32 R13, RZ, RZ, R22.reuse ;  /* 0x000000ffff0d3224 */ /* 0x100fe200078e0016 */
[C---:B------:R-:W-:Y:S01]  /*0fd0*/  ISETP.EQ.AND P3, PT, R26.reuse, 0x38, PT ;  /* 0x000000381a00780c */ /* 0x040fe20003f62270 */
[--C-:B------:R-:W-:Y:S01]  /*0fe0*/  @P2 IMAD.MOV.U32 R23, RZ, RZ, R22.reuse ;  /* 0x000000ffff172224 */ /* 0x100fe200078e0016 */
[----:B------:R-:W-:Y:S01]  /*0ff0*/  ISETP.EQ.AND P2, PT, R26, 0x3c, PT ;  /* 0x0000003c1a00780c */ /* 0x000fe20003f42270 */
[--C-:B------:R-:W-:Y:S02]  /*1000*/  @P0 IMAD.MOV.U32 R11, RZ, RZ, R22.reuse ;  /* 0x000000ffff0b0224 */ /* 0x100fe400078e0016 */
[--C-:B------:R-:W-:Y:S02]  /*1010*/  @P4 IMAD.MOV.U32 R10, RZ, RZ, R22.reuse ;  /* 0x000000ffff0a4224 */ /* 0x100fe400078e0016 */
[----:B------:R-:W-:-:S04]  /*1020*/  @P6 IMAD.MOV.U32 R9, RZ, RZ, R22 ;  /* 0x000000ffff096224 */ /* 0x000fc800078e0016 */
[--C-:B------:R-:W-:Y:S02]  /*1030*/  @P5 IMAD.MOV.U32 R8, RZ, RZ, R22.reuse ;  /* 0x000000ffff085224 */ /* 0x100fe400078e0016 */
[--C-:B------:R-:W-:Y:S02]  /*1040*/  @P3 IMAD.MOV.U32 R7, RZ, RZ, R22.reuse ;  /* 0x000000ffff073224 */ /* 0x100fe400078e0016 */
[----:B------:R-:W-:Y:S01]  /*1050*/  @P2 IMAD.MOV.U32 R20, RZ, RZ, R22 ;  /* 0x000000ffff142224 */ /* 0x000fe200078e0016 */
[----:B------:R-:W-:Y:S06]  /*1060*/  @P1 BRA `(.L_x_12) ;  /* 0xfffffff400ac1947 */ /* 0x000fec000383ffff */
[----:B------:R-:W-:Y:S05]  /*1070*/  BSYNC.RECONVERGENT B1 ;  /* 0x0000000000017941 */ /* 0x000fea0003800200 */
.L_x_8:
[C---:B------:R-:W-:Y:S01]  /*1080*/  ISETP.GE.AND P1, PT, R5.reuse, 0x4, PT ;  /* 0x000000040500780c */ /* 0x040fe20003f26270 */
[----:B------:R-:W-:Y:S01]  /*1090*/  BSSY.RECONVERGENT B1, `(.L_x_13) ;  /* 0x000002e000017945 */ /* 0x000fe20003800200 */
[----:B------:R-:W-:Y:S01]  /*10a0*/  LOP3.LUT P0, RZ, R5, 0x3, RZ, 0xc0, !PT ;  /* 0x0000000305ff7812 */ /* 0x000fe2000780c0ff */
[----:B------:R-:W-:Y:S02]  /*10b0*/  IMAD.MOV.U32 R22, RZ, RZ, -0x1 ;  /* 0xffffffffff167424 */ /* 0x000fe400078e00ff */
[----:B------:R-:W-:-:S08]  /*10c0*/  IMAD.MOV.U32 R26, RZ, RZ, RZ ;  /* 0x000000ffff1a7224 */ /* 0x000fd000078e00ff */
[----:B------:R-:W-:Y:S05]  /*10d0*/  @!P1 BRA `(.L_x_14) ;  /* 0x0000000000a49947 */ /* 0x000fea0003800000 */
[----:B------:R-:W0:Y:S01]  /*10e0*/  LDC.64 R2, c[0x0][0x380] ;  /* 0x0000e000ff027b82 */ /* 0x000e220000000a00 */
[----:B------:R-:W-:Y:S01]  /*10f0*/  LOP3.LUT R4, R27, 0xffff, RZ, 0xc0, !PT ;  /* 0x0000ffff1b047812 */ /* 0x000fe200078ec0ff */
[----:B------:R-:W-:Y:S01]  /*1100*/  IMAD.MOV.U32 R28, RZ, RZ, RZ ;  /* 0x000000ffff1c7224 */ /* 0x000fe200078e00ff */
[----:B------:R-:W-:Y:S01]  /*1110*/  LOP3.LUT R26, R5, 0x1c, RZ, 0xc0, !PT ;  /* 0x0000001c051a7812 */ /* 0x000fe200078ec0ff */
[----:B------:R-:W-:Y:S01]  /*1120*/  IMAD.MOV.U32 R29, RZ, RZ, R21 ;  /* 0x000000ffff1d7224 */ /* 0x000fe200078e0015 */
[----:B------:R-:W-:-:S05]  /*1130*/  SHF.R.U32.HI R4, RZ, 0x2, R4 ;  /* 0x00000002ff047819 */ /* 0x000fca0000011604 */
[----:B------:R-:W-:-:S05]  /*1140*/  IMAD.SHL.U32 R4, R4, 0x4, RZ ;  /* 0x0000000404047824 */ /* 0x000fca00078e00ff */
[----:B------:R-:W-:-:S05]  /*1150*/  LOP3.LUT R4, R4, 0x1c, RZ, 0xe2, !PT ;  /* 0x0000001c04047812 */ /* 0x000fca00078ee2ff */
[----:B------:R-:W-:Y:S01]  /*1160*/  IMAD.MOV R27, RZ, RZ, -R4 ;  /* 0x000000ffff1b7224 */ /* 0x000fe200078e0a04 */
[----:B0-----:R-:W-:-:S05]  /*1170*/  IADD3 R2, P1, PT, R2, 0x8, RZ ;  /* 0x0000000802027810 */ /* 0x001fca0007f3e0ff */
[----:B------:R-:W-:-:S08]  /*1180*/  IMAD.X R3, RZ, RZ, R3, P1 ;  /* 0x000000ffff037224 */ /* 0x000fd000008e0603 */
.L_x_15:
[C---:B------:R-:W-:Y:S01]  /*1190*/  ISETP.EQ.AND P1, PT, R28.reuse, RZ, PT ;  /* 0x000000ff1c00720c */ /* 0x040fe20003f22270 */
[----:B0-----:R-:W-:Y:S01]  /*11a0*/  IMAD.WIDE R4, R29, 0x4, R2 ;  /* 0x000000041d047825 */ /* 0x001fe200078e0202 */
[C---:B------:R-:W-:Y:S02]  /*11b0*/  ISETP.EQ.AND P2, PT, R28.reuse, 0x10, PT ;  /* 0x000000101c00780c */ /* 0x040fe40003f42270 */
[C---:B------:R-:W-:Y:S01]  /*11c0*/  ISETP.EQ.AND P3, PT, R28.reuse, 0x20, PT ;  /* 0x000000201c00780c */ /* 0x040fe20003f62270 */
[----:B------:R-:W-:Y:S01]  /*11d0*/  VIADD R27, R27, 0x4 ;  /* 0x000000041b1b7836 */ /* 0x000fe20000000000 */
[C---:B------:R-:W-:Y:S01]  /*11e0*/  ISETP.EQ.AND P4, PT, R28.reuse, 0x30, PT ;  /* 0x000000301c00780c */ /* 0x040fe20003f82270 */
[----:B------:R-:W-:Y:S02]  /*11f0*/  VIADD R28, R28, 0x10 ;  /* 0x000000101c1c7836 */ /* 0x000fe40000000000 */
[----:B------:R-:W-:-:S04]  /*1200*/  VIADD R29, R29, 0x4 ;  /* 0x000000041d1d7836 */ /* 0x000fc80000000000 */
[----:B------:R-:W-:Y:S02]  /*1210*/  @P1 IMAD.MOV.U32 R31, RZ, RZ, R19 ;  /* 0x000000ffff1f1224 */ /* 0x000fe400078e0013 */
[----:B------:R-:W-:Y:S02]  /*1220*/  @P1 IMAD.MOV.U32 R33, RZ, RZ, R18 ;  /* 0x000000ffff211224 */ /* 0x000fe400078e0012 */
[----:B------:R-:W-:Y:S02]  /*1230*/  @P1 IMAD.MOV.U32 R35, RZ, RZ, R17 ;  /* 0x000000ffff231224 */ /* 0x000fe400078e0011 */
[----:B------:R-:W-:Y:S01]  /*1240*/  @P1 IMAD.MOV.U32 R37, RZ, RZ, R16 ;  /* 0x000000ffff251224 */ /* 0x000fe200078e0010 */
[----:B------:R-:W-:Y:S01]  /*1250*/  ISETP.NE.AND P1, PT, R27, RZ, PT ;  /* 0x000000ff1b00720c */ /* 0x000fe20003f25270 */
[----:B------:R-:W-:Y:S02]  /*1260*/  @P2 IMAD.MOV.U32 R31, RZ, RZ, R24 ;  /* 0x000000ffff1f2224 */ /* 0x000fe400078e0018 */
[----:B------:R-:W-:Y:S01]  /*1270*/  @P2 IMAD.MOV.U32 R33, RZ, RZ, R15 ;  /* 0x000000ffff212224 */ /* 0x000fe200078e000f */
[----:B------:R-:W-:Y:S01]  /*1280*/  @P3 MOV R33, R12 ;  /* 0x0000000c00213202 */ /* 0x000fe20000000f00 */
[----:B------:R-:W-:-:S02]  /*1290*/  @P2 IMAD.MOV.U32 R35, RZ, RZ, R14 ;  /* 0x000000ffff232224 */ /* 0x000fc400078e000e */
[----:B------:R-:W-:Y:S02]  /*12a0*/  @P2 IMAD.MOV.U32 R37, RZ, RZ, R13 ;  /* 0x000000ffff252224 */ /* 0x000fe400078e000d */
[----:B------:R-:W-:Y:S02]  /*12b0*/  @P3 IMAD.MOV.U32 R31, RZ, RZ, R23 ;  /* 0x000000ffff1f3224 */ /* 0x000fe400078e0017 */
[----:B------:R-:W-:Y:S02]  /*12c0*/  @P3 IMAD.MOV.U32 R35, RZ, RZ, R11 ;  /* 0x000000ffff233224 */ /* 0x000fe400078e000b */
[----:B------:R-:W-:Y:S02]  /*12d0*/  @P3 IMAD.MOV.U32 R37, RZ, RZ, R10 ;  /* 0x000000ffff253224 */ /* 0x000fe400078e000a */
[----:B------:R-:W-:Y:S02]  /*12e0*/  @P4 IMAD.MOV.U32 R31, RZ, RZ, R9 ;  /* 0x000000ffff1f4224 */ /* 0x000fe400078e0009 */
[----:B------:R-:W-:-:S02]  /*12f0*/  @P4 IMAD.MOV.U32 R33, RZ, RZ, R8 ;  /* 0x000000ffff214224 */ /* 0x000fc400078e0008 */
[----:B------:R-:W-:Y:S01]  /*1300*/  @P4 IMAD.MOV.U32 R35, RZ, RZ, R7 ;  /* 0x000000ffff234224 */ /* 0x000fe200078e0007 */
[----:B------:R0:W-:Y:S01]  /*1310*/  STG.E desc[UR4][R4.64+-0x8], R31 ;  /* 0xfffff81f04007986 */ /* 0x0001e2000c101904 */
[----:B------:R-:W-:-:S03]  /*1320*/  @P4 IMAD.MOV.U32 R37, RZ, RZ, R20 ;  /* 0x000000ffff254224 */ /* 0x000fc600078e0014 */
[----:B------:R0:W-:Y:S04]  /*1330*/  STG.E desc[UR4][R4.64+-0x4], R33 ;  /* 0xfffffc2104007986 */ /* 0x0001e8000c101904 */
[----:B------:R0:W-:Y:S04]  /*1340*/  STG.E desc[UR4][R4.64], R35 ;  /* 0x0000002304007986 */ /* 0x0001e8000c101904 */
[----:B------:R0:W-:Y:S01]  /*1350*/  STG.E desc[UR4][R4.64+0x4], R37 ;  /* 0x0000042504007986 */ /* 0x0001e2000c101904 */
[----:B------:R-:W-:Y:S05]  /*1360*/  @P1 BRA `(.L_x_15) ;  /* 0xfffffffc00881947 */ /* 0x000fea000383ffff */
.L_x_14:
[----:B------:R-:W-:Y:S05]  /*1370*/  BSYNC.RECONVERGENT B1 ;  /* 0x0000000000017941 */ /* 0x000fea0003800200 */
.L_x_13:
[----:B------:R-:W-:Y:S01]  /*1380*/  PRMT R27, RZ, 0x7610, R27 ;  /* 0x00007610ff1b7816 */ /* 0x000fe2000000001b */
[----:B0-----:R-:W-:Y:S02]  /*1390*/  IMAD.MOV.U32 R5, RZ, RZ, -0x1 ;  /* 0xffffffffff057424 */ /* 0x001fe400078e00ff */
[----:B------:R-:W-:Y:S01]  /*13a0*/  IMAD.MOV.U32 R3, RZ, RZ, -0x1 ;  /* 0xffffffffff037424 */ /* 0x000fe200078e00ff */
[----:B------:R-:W-:Y:S06]  /*13b0*/  @!P0 BRA `(.L_x_1) ;  /* 0x0000000c00288947 */ /* 0x000fec0003800000 */
[----:B------:R-:W-:Y:S01]  /*13c0*/  LOP3.LUT R25, R25, 0x3, RZ, 0xc0, !PT ;  /* 0x0000000319197812 */ /* 0x000fe200078ec0ff */
[----:B------:R-:W-:Y:S01]  /*13d0*/  BSSY.RECONVERGENT B1, `(.L_x_16) ;  /* 0x000002c000017945 */ /* 0x000fe20003800200 */
[C---:B------:R-:W-:Y:S02]  /*13e0*/  IMAD.IADD R21, R26.reuse, 0x1, R21 ;  /* 0x000000011a157824 */ /* 0x040fe400078e0215 */
[----:B------:R-:W-:Y:S02]  /*13f0*/  IMAD.SHL.U32 R26, R26, 0x4, RZ ;  /* 0x000000041a1a7824 */ /* 0x000fe400078e00ff */
[----:B------:R-:W-:-:S07]  /*1400*/  IMAD.MOV R25, RZ, RZ, -R25 ;  /* 0x000000ffff197224 */ /* 0x000fce00078e0a19 */
.L_x_17:
[C---:B------:R-:W-:Y:S01]  /*1410*/  ISETP.EQ.AND P0, PT, R26.reuse, RZ, PT ;  /* 0x000000ff1a00720c */ /* 0x040fe20003f02270 */
[----:B0-----:R-:W0:Y:S01]  /*1420*/  LDC.64 R2, c[0x0][0x380] ;  /* 0x0000e000ff027b82 */ /* 0x001e220000000a00 */
[C---:B------:R-:W-:Y:S01]  /*1430*/  ISETP.EQ.AND P1, PT, R26.reuse, 0x4, PT ;  /* 0x000000041a00780c */ /* 0x040fe20003f22270 */
[----:B------:R-:W-:Y:S01]  /*1440*/  VIADD R25, R25, 0x1 ;  /* 0x0000000119197836 */ /* 0x000fe20000000000 */
[C---:B------:R-:W-:Y:S02]  /*1450*/  ISETP.EQ.AND P2, PT, R26.reuse, 0x8, PT ;  /* 0x000000081a00780c */ /* 0x040fe40003f42270 */
        /* <DEDUP_REMOVED lines=8> */
[----:B------:R-:W-:Y:S01]  /*14e0*/  ISETP.EQ.AND P3, PT, R26, 0x1c, PT ;  /* 0x0000001c1a00780c */ /* 0x000fe20003f62270 */
[----:B0-----:R-:W-:-:S06]  /*14f0*/  IMAD.WIDE R2, R21, 0x4, R2 ;  /* 0x0000000415027825 */ /* 0x001fcc00078e0202 */
[----:B------:R-:W-:Y:S02]  /*1500*/  @P0 MOV R5, R24 ;  /* 0x0000001800050202 */ /* 0x000fe40000000f00 */
[C---:B------:R-:W-:Y:S01]  /*1510*/  ISETP.EQ.AND P0, PT, R26.reuse, 0x20, PT ;  /* 0x000000201a00780c */ /* 0x040fe20003f02270 */
[----:B------:R-:W-:Y:S01]  /*1520*/  @P1 IMAD.MOV.U32 R5, RZ, RZ, R15 ;  /* 0x000000ffff051224 */ /* 0x000fe200078e000f */
[C---:B------:R-:W-:Y:S01]  /*1530*/  ISETP.EQ.AND P1, PT, R26.reuse, 0x24, PT ;  /* 0x000000241a00780c */ /* 0x040fe20003f22270 */
[----:B------:R-:W-:Y:S01]  /*1540*/  @P2 IMAD.MOV.U32 R5, RZ, RZ, R14 ;  /* 0x000000ffff052224 */ /* 0x000fe200078e000e */
[C---:B------:R-:W-:Y:S01]  /*1550*/  ISETP.EQ.AND P2, PT, R26.reuse, 0x28, PT ;  /* 0x000000281a00780c */ /* 0x040fe20003f42270 */
[----:B------:R-:W-:Y:S01]  /*1560*/  @P3 IMAD.MOV.U32 R5, RZ, RZ, R13 ;  /* 0x000000ffff053224 */ /* 0x000fe200078e000d */
[----:B------:R-:W-:Y:S01]  /*1570*/  ISETP.EQ.AND P3, PT, R26, 0x2c, PT ;  /* 0x0000002c1a00780c */ /* 0x000fe20003f62270 */
[----:B------:R-:W-:-:S06]  /*1580*/  VIADD R21, R21, 0x1 ;  /* 0x0000000115157836 */ /* 0x000fcc0000000000 */
[----:B------:R-:W-:Y:S01]  /*1590*/  @P0 IMAD.MOV.U32 R5, RZ, RZ, R23 ;  /* 0x000000ffff050224 */ /* 0x000fe200078e0017 */
[C---:B------:R-:W-:Y:S01]  /*15a0*/  ISETP.EQ.AND P0, PT, R26.reuse, 0x30, PT ;  /* 0x000000301a00780c */ /* 0x040fe20003f02270 */
[----:B------:R-:W-:Y:S01]  /*15b0*/  @P1 IMAD.MOV.U32 R5, RZ, RZ, R12 ;  /* 0x000000ffff051224 */ /* 0x000fe200078e000c */
[C---:B------:R-:W-:Y:S01]  /*15c0*/  ISETP.EQ.AND P1, PT, R26.reuse, 0x34, PT ;  /* 0x000000341a00780c */ /* 0x040fe20003f22270 */
[----:B------:R-:W-:Y:S01]  /*15d0*/  @P2 IMAD.MOV.U32 R5, RZ, RZ, R11 ;  /* 0x000000ffff052224 */ /* 0x000fe200078e000b */
[C---:B------:R-:W-:Y:S01]  /*15e0*/  ISETP.EQ.AND P2, PT, R26.reuse, 0x38, PT ;  /* 0x000000381a00780c */ /* 0x040fe20003f42270 */
[----:B------:R-:W-:Y:S01]  /*15f0*/  @P3 IMAD.MOV.U32 R5, RZ, RZ, R10 ;  /* 0x000000ffff053224 */ /* 0x000fe200078e000a */
[C---:B------:R-:W-:Y:S01]  /*1600*/  ISETP.EQ.AND P3, PT, R26.reuse, 0x3c, PT ;  /* 0x0000003c1a00780c */ /* 0x040fe20003f62270 */
[----:B------:R-:W-:-:S06]  /*1610*/  VIADD R26, R26, 0x4 ;  /* 0x000000041a1a7836 */ /* 0x000fcc0000000000 */
[----:B------:R-:W-:Y:S01]  /*1620*/  @P0 IMAD.MOV.U32 R5, RZ, RZ, R9 ;  /* 0x000000ffff050224 */ /* 0x000fe200078e0009 */
[----:B------:R-:W-:Y:S01]  /*1630*/  ISETP.NE.AND P0, PT, R25, RZ, PT ;  /* 0x000000ff1900720c */ /* 0x000fe20003f05270 */
[----:B------:R-:W-:Y:S02]  /*1640*/  @P1 IMAD.MOV.U32 R5, RZ, RZ, R8 ;  /* 0x000000ffff051224 */ /* 0x000fe400078e0008 */
[----:B------:R-:W-:Y:S02]  /*1650*/  @P2 IMAD.MOV.U32 R5, RZ, RZ, R7 ;  /* 0x000000ffff052224 */ /* 0x000fe400078e0007 */
[----:B------:R-:W-:-:S05]  /*1660*/  @P3 IMAD.MOV.U32 R5, RZ, RZ, R20 ;  /* 0x000000ffff053224 */ /* 0x000fca00078e0014 */
[----:B------:R0:W-:Y:S03]  /*1670*/  STG.E desc[UR4][R2.64], R5 ;  /* 0x0000000502007986 */ /* 0x0001e6000c101904 */
[----:B------:R-:W-:Y:S05]  /*1680*/  @P0 BRA `(.L_x_17) ;  /* 0xfffffffc00600947 */ /* 0x000fea000383ffff */
[----:B------:R-:W-:Y:S05]  /*1690*/  BSYNC.RECONVERGENT B1 ;  /* 0x0000000000017941 */ /* 0x000fea0003800200 */
.L_x_16:
[----:B------:R-:W-:Y:S01]  /*16a0*/  IMAD.MOV.U32 R22, RZ, RZ, -0x1 ;  /* 0xffffffffff167424 */ /* 0x000fe200078e00ff */
[----:B------:R-:W-:Y:S01]  /*16b0*/  PRMT R27, RZ, 0x7610, R27 ;  /* 0x00007610ff1b7816 */ /* 0x000fe2000000001b */
[----:B0-----:R-:W-:Y:S02]  /*16c0*/  IMAD.MOV.U32 R5, RZ, RZ, -0x1 ;  /* 0xffffffffff057424 */ /* 0x001fe400078e00ff */
[----:B------:R-:W-:Y:S01]  /*16d0*/  IMAD.MOV.U32 R3, RZ, RZ, -0x1 ;  /* 0xffffffffff037424 */ /* 0x000fe200078e00ff */
[----:B------:R-:W-:Y:S06]  /*16e0*/  BRA `(.L_x_1) ;  /* 0x00000008005c7947 */ /* 0x000fec0003800000 */
.L_x_2:
[----:B------:R-:W-:-:S13]  /*16f0*/  ISETP.GT.U32.AND P0, PT, R4, 0x40, PT ;  /* 0x000000400400780c */ /* 0x000fda0003f04070 */
[----:B------:R-:W-:Y:S05]  /*1700*/  @P0 BRA `(.L_x_18) ;  /* 0x00000000009c0947 */ /* 0x000fea0003800000 */
[----:B------:R-:W-:Y:S01]  /*1710*/  ISETP.GE.AND P0, PT, R21, R2, PT ;  /* 0x000000021500720c */ /* 0x000fe20003f06270 */
[----:B------:R-:W-:Y:S01]  /*1720*/  IMAD.MOV.U32 R5, RZ, RZ, -0x1 ;  /* 0xffffffffff057424 */ /* 0x000fe200078e00ff */
[----:B------:R-:W-:Y:S01]  /*1730*/  MOV R22, 0xffffffff ;  /* 0xffffffff00167802 */ /* 0x000fe20000000f00 */
[----:B------:R-:W-:Y:S01]  /*1740*/  IMAD.MOV.U32 R3, RZ, RZ, -0x1 ;  /* 0xffffffffff037424 */ /* 0x000fe200078e00ff */
[----:B------:R-:W-:-:S09]  /*1750*/  PRMT R27, RZ, 0x7610, R27 ;  /* 0x00007610ff1b7816 */ /* 0x000fd2000000001b */
[----:B------:R-:W-:Y:S05]  /*1760*/  @P0 BRA `(.L_x_1) ;  /* 0x00000008003c0947 */ /* 0x000fea0003800000 */
[----:B------:R-:W-:Y:S01]  /*1770*/  BSSY.RECONVERGENT B1, `(.L_x_19) ;  /* 0x000001f000017945 */ /* 0x000fe20003800200 */
[----:B------:R-:W-:-:S07]  /*1780*/  IMAD.MOV.U32 R7, RZ, RZ, R21 ;  /* 0x000000ffff077224 */ /* 0x000fce00078e0015 */
.L_x_23:
[----:B0-----:R-:W0:Y:S02]  /*1790*/  LDCU.64 UR6, c[0x0][0x380] ;  /* 0x00007000ff0677ac */ /* 0x001e240008000a00 */
[----:B0-----:R-:W-:Y:S02]  /*17a0*/  IMAD.U32 R8, RZ, RZ, UR6 ;  /* 0x00000006ff087e24 */ /* 0x001fe4000f8e00ff */
[----:B------:R-:W-:Y:S02]  /*17b0*/  IMAD.U32 R9, RZ, RZ, UR7 ;  /* 0x00000007ff097e24 */ /* 0x000fe4000f8e00ff */
[----:B------:R-:W-:-:S05]  /*17c0*/  IMAD.WIDE R4, R7, 0x4, R8 ;  /* 0x0000000407047825 */ /* 0x000fca00078e0208 */
[----:B------:R0:W5:Y:S01]  /*17d0*/  LDG.E R13, desc[UR4][R4.64+0x4] ;  /* 0x00000404040d7981 */ /* 0x000162000c1e1900 */
[C---:B------:R-:W-:Y:S01]  /*17e0*/  ISETP.GE.AND P0, PT, R7.reuse, R21, PT ;  /* 0x000000150700720c */ /* 0x040fe20003f06270 */
[----:B------:R-:W-:Y:S01]  /*17f0*/  VIADD R3, R7, 0x1 ;  /* 0x0000000107037836 */ /* 0x000fe20000000000 */
[----:B------:R-:W-:Y:S01]  /*1800*/  BSSY.RECONVERGENT B2, `(.L_x_20) ;  /* 0x000000d000027945 */ /* 0x000fe20003800200 */
[----:B------:R-:W-:Y:S02]  /*1810*/  IMAD.MOV.U32 R11, RZ, RZ, R7 ;  /* 0x000000ffff0b7224 */ /* 0x000fe400078e0007 */
[----:B------:R-:W-:-:S08]  /*1820*/  IMAD.MOV.U32 R7, RZ, RZ, R3 ;  /* 0x000000ffff077224 */ /* 0x000fd000078e0003 */
[----:B0-----:R-:W-:Y:S05]  /*1830*/  @!P0 BRA `(.L_x_21) ;  /* 0x0000000000248947 */ /* 0x001fea0003800000 */
[----:B------:R-:W0:Y:S02]  /*1840*/  LDC.64 R8, c[0x0][0x380] ;  /* 0x0000e000ff087b82 */ /* 0x000e240000000a00 */
.L_x_22:
[----:B0-----:R-:W-:-:S05]  /*1850*/  IMAD.WIDE R4, R11, 0x4, R8 ;  /* 0x000000040b047825 */ /* 0x001fca00078e0208 */
[----:B------:R-:W2:Y:S02]  /*1860*/  LDG.E R3, desc[UR4][R4.64] ;  /* 0x0000000404037981 */ /* 0x000ea4000c1e1900 */
[----:B--2--5:R-:W-:-:S13]  /*1870*/  ISETP.GT.AND P0, PT, R3, R13, PT ;  /* 0x0000000d0300720c */ /* 0x024fda0003f04270 */
[----:B------:R-:W-:Y:S05]  /*1880*/  @!P0 BRA `(.L_x_21) ;  /* 0x0000000000108947 */ /* 0x000fea0003800000 */
[----:B------:R1:W-:Y:S01]  /*1890*/  STG.E desc[UR4][R4.64+0x4], R3 ;  /* 0x0000040304007986 */ /* 0x0003e2000c101904 */
[C---:B------:R-:W-:Y:S01]  /*18a0*/  ISETP.GT.AND P0, PT, R11.reuse, R21, PT ;  /* 0x000000150b00720c */ /* 0x040fe20003f04270 */
[----:B------:R-:W-:-:S12]  /*18b0*/  VIADD R11, R11, 0xffffffff ;  /* 0xffffffff0b0b7836 */ /* 0x000fd80000000000 */
[----:B-1----:R-:W-:Y:S05]  /*18c0*/  @P0 BRA `(.L_x_22) ;  /* 0xfffffffc00e00947 */ /* 0x002fea000383ffff */
.L_x_21:
[----:B------:R-:W-:Y:S05]  /*18d0*/  BSYNC.RECONVERGENT B2 ;  /* 0x0000000000027941 */ /* 0x000fea0003800200 */
.L_x_20:
[----:B------:R-:W-:Y:S01]  /*18e0*/  IMAD.WIDE R8, R11, 0x4, R8 ;  /* 0x000000040b087825 */ /* 0x000fe200078e0208 */
[----:B------:R-:W-:Y:S02]  /*18f0*/  ISETP.NE.AND P0, PT, R7, R2, PT ;  /* 0x000000020700720c */ /* 0x000fe40003f05270 */
[----:B------:R-:W-:Y:S01]  /*1900*/  PRMT R27, RZ, 0x7610, R27 ;  /* 0x00007610ff1b7816 */ /* 0x000fe2000000001b */
[----:B------:R-:W-:Y:S01]  /*1910*/  IMAD.MOV.U32 R22, RZ, RZ, -0x1 ;  /* 0xffffffffff167424 */ /* 0x000fe200078e00ff */
[----:B-----5:R0:W-:Y:S01]  /*1920*/  STG.E desc[UR4][R8.64+0x4], R13 ;  /* 0x0000040d08007986 */ /* 0x0201e2000c101904 */
[----:B------:R-:W-:Y:S02]  /*1930*/  IMAD.MOV.U32 R5, RZ, RZ, -0x1 ;  /* 0xffffffffff057424 */ /* 0x000fe400078e00ff */
[----:B------:R-:W-:-:S06]  /*1940*/  IMAD.MOV.U32 R3, RZ, RZ, -0x1 ;  /* 0xffffffffff037424 */ /* 0x000fcc00078e00ff */
[----:B------:R-:W-:Y:S05]  /*1950*/  @P0 BRA `(.L_x_23) ;  /* 0xfffffffc008c0947 */ /* 0x000fea000383ffff */
[----:B------:R-:W-:Y:S05]  /*1960*/  BSYNC.RECONVERGENT B1 ;  /* 0x0000000000017941 */ /* 0x000fea0003800200 */
.L_x_19:
[----:B------:R-:W-:Y:S05]  /*1970*/  BRA `(.L_x_1) ;  /* 0x0000000400b87947 */ /* 0x000fea0003800000 */
.L_x_18:
[----:B------:R-:W-:Y:S01]  /*1980*/  ISETP.GE.U32.AND P0, PT, R4, 0x801, PT ;  /* 0x000008010400780c */ /* 0x000fe20003f06070 */
[----:B------:R-:W-:-:S12]  /*1990*/  BSSY.RECONVERGENT B1, `(.L_x_24) ;  /* 0x0000042000017945 */ /* 0x000fd80003800200 */
[----:B------:R-:W-:Y:S05]  /*19a0*/  @!P0 BRA `(.L_x_25) ;  /* 0x0000000000b48947 */ /* 0x000fea0003800000 */
[----:B------:R-:W0:Y:S01]  /*19b0*/  LDC.64 R4, c[0x0][0x380] ;  /* 0x0000e000ff047b82 */ /* 0x000e220000000a00 */
[----:B------:R-:W-:-:S04]  /*19c0*/  IADD3 R0, PT, PT, R2, 0x1, -R21 ;  /* 0x0000000102007810 */ /* 0x000fc80007ffe815 */
[----:B------:R-:W-:-:S04]  /*19d0*/  SHF.R.S32.HI R3, RZ, 0x1f, R0 ;  /* 0x0000001fff037819 */ /* 0x000fc80000011400 */
[----:B------:R-:W-:-:S04]  /*19e0*/  LEA.HI R3, R3, R0, RZ, 0x3 ;  /* 0x0000000003037211 */ /* 0x000fc800078f18ff */
[----:B------:R-:W-:Y:S01]  /*19f0*/  SHF.R.S32.HI R3, RZ, 0x3, R3 ;  /* 0x00000003ff037819 */ /* 0x000fe20000011403 */
[----:B0-----:R-:W-:-:S04]  /*1a00*/  IMAD.WIDE R22, R21, 0x4, R4 ;  /* 0x0000000415167825 */ /* 0x001fc800078e0204 */
[C---:B------:R-:W-:Y:S02]  /*1a10*/  IMAD.WIDE R6, R3.reuse, 0x4, R22 ;  /* 0x0000000403067825 */ /* 0x040fe400078e0216 */
[----:B------:R-:W2:Y:S02]  /*1a20*/  LDG.E R22, desc[UR4][R22.64] ;  /* 0x0000000416167981 */ /* 0x000ea4000c1e1900 */
[C---:B------:R-:W-:Y:S02]  /*1a30*/  IMAD.WIDE R8, R3.reuse, 0x4, R6 ;  /* 0x0000000403087825 */ /* 0x040fe400078e0206 */
[----:B------:R-:W2:Y:S02]  /*1a40*/  LDG.E R7, desc[UR4][R6.64] ;  /* 0x0000000406077981 */ /* 0x000ea4000c1e1900 */
[C---:B------:R-:W-:Y:S02]  /*1a50*/  IMAD.WIDE R10, R3.reuse, 0x4, R8 ;  /* 0x00000004030a7825 */ /* 0x040fe400078e0208 */
[----:B------:R-:W3:Y:S02]  /*1a60*/  LDG.E R8, desc[UR4][R8.64] ;  /* 0x0000000408087981 */ /* 0x000ee4000c1e1900 */
[----:B------:R-:W-:-:S02]  /*1a70*/  IMAD.WIDE R12, R3, 0x4, R10 ;  /* 0x00000004030c7825 */ /* 0x000fc400078e020a */
[----:B------:R-:W4:Y:S02]  /*1a80*/  LDG.E R10, desc[UR4][R10.64] ;  /* 0x000000040a0a7981 */ /* 0x000f24000c1e1900 */
[C---:B------:R-:W-:Y:S02]  /*1a90*/  IMAD.WIDE R14, R3.reuse, 0x4, R12 ;  /* 0x00000004030e7825 */ /* 0x040fe400078e020c */
[----:B------:R-:W4:Y:S02]  /*1aa0*/  LDG.E R13, desc[UR4][R12.64] ;  /* 0x000000040c0d7981 */ /* 0x000f24000c1e1900 */
[C---:B------:R-:W-:Y:S02]  /*1ab0*/  IMAD.WIDE R16, R3.reuse, 0x4, R14 ;  /* 0x0000000403107825 */ /* 0x040fe400078e020e */
[----:B------:R-:W5:Y:S02]  /*1ac0*/  LDG.E R14, desc[UR4][R14.64] ;  /* 0x000000040e0e7981 */ /* 0x000f64000c1e1900 */
[----:B------:R-:W-:-:S02]  /*1ad0*/  IMAD.WIDE R18, R3, 0x4, R16 ;  /* 0x0000000403127825 */ /* 0x000fc400078e0210 */
[----:B------:R-:W5:Y:S02]  /*1ae0*/  LDG.E R16, desc[UR4][R16.64] ;  /* 0x0000000410107981 */ /* 0x000f64000c1e1900 */
[----:B------:R-:W-:Y:S02]  /*1af0*/  IMAD.WIDE R4, R2, 0x4, R4 ;  /* 0x0000000402047825 */ /* 0x000fe400078e0204 */
[----:B------:R-:W5:Y:S04]  /*1b00*/  LDG.E R19, desc[UR4][R18.64] ;  /* 0x0000000412137981 */ /* 0x000f68000c1e1900 */
[----:B------:R-:W5:Y:S01]  /*1b10*/  LDG.E R4, desc[UR4][R4.64] ;  /* 0x0000000404047981 */ /* 0x000f62000c1e1900 */
[----:B------:R-:W-:Y:S02]  /*1b20*/  PLOP3.LUT P2, PT, PT, PT, PT, 0x8, 0x80 ;  /* 0x000000000080781c */ /* 0x000fe40003f4e170 */
[----:B--2---:R-:W-:-:S04]  /*1b30*/  VIMNMX R3, PT, PT, R22, R7, !PT ;  /* 0x0000000716037248 */ /* 0x004fc80007fe0100 */
[----:B---3--:R-:W-:Y:S02]  /*1b40*/  ISETP.GE.AND P0, PT, R3, R8, PT ;  /* 0x000000080300720c */ /* 0x008fe40003f06270 */
[----:B----4-:R-:W-:-:S04]  /*1b50*/  VIMNMX R0, PT, PT, R10, R13, !PT ;  /* 0x0000000d0a007248 */ /* 0x010fc80007fe0100 */
[----:B-----5:R-:W-:Y:S02]  /*1b60*/  ISETP.GE.AND P1, PT, R0, R14, PT ;  /* 0x0000000e0000720c */ /* 0x020fe40003f26270 */
[----:B------:R-:W-:Y:S02]  /*1b70*/  VIMNMX R7, PT, PT, R22, R7, PT ;  /* 0x0000000716077248 */ /* 0x000fe40003fe0100 */
[----:B------:R-:W-:-:S03]  /*1b80*/  VIMNMX R13, PT, PT, R10, R13, PT ;  /* 0x0000000d0a0d7248 */ /* 0x000fc60003fe0100 */
[----:B------:R-:W-:Y:S02]  /*1b90*/  @P0 VIMNMX R3, PT, PT, R8, R7, !PT ;  /* 0x0000000708030248 */ /* 0x000fe40007fe0100 */
[----:B------:R-:W-:-:S04]  /*1ba0*/  VIMNMX R9, PT, PT, R16, R19, !PT ;  /* 0x0000001310097248 */ /* 0x000fc80007fe0100 */
[----:B------:R-:W-:Y:S02]  /*1bb0*/  @P1 VIMNMX R0, PT, PT, R14, R13, !PT ;  /* 0x0000000d0e001248 */ /* 0x000fe40007fe0100 */
[----:B------:R-:W-:Y:S02]  /*1bc0*/  ISETP.GE.AND P0, PT, R9, R4, PT ;  /* 0x000000040900720c */ /* 0x000fe40003f06270 */
[----:B------:R-:W-:Y:S02]  /*1bd0*/  ISETP.GE.AND P1, PT, R3, R0, PT ;  /* 0x000000000300720c */ /* 0x000fe40003f26270 */
[----:B------:R-:W-:-:S09]  /*1be0*/  VIMNMX R19, PT, PT, R16, R19, PT ;  /* 0x0000001310137248 */ /* 0x000fd20003fe0100 */
[----:B------:R-:W-:-:S04]  /*1bf0*/  @P0 VIMNMX R9, PT, PT, R4, R19, !PT ;  /* 0x0000001304090248 */ /* 0x000fc80007fe0100 */
[----:B------:R-:W-:-:S04]  /*1c00*/  @P1 ISETP.GE.AND P0, PT, R3, R9, PT ;  /* 0x000000090300120c */ /* 0x000fc80003f06270 */
[----:B------:R-:W-:Y:S02]  /*1c10*/  @P1 PLOP3.LUT P2, PT, P0, PT, PT, 0x80, 0x8 ;  /* 0x000000000008181c */ /* 0x000fe4000074f070 */
[-C--:B------:R-:W-:Y:S02]  /*1c20*/  @!P1 VIMNMX R5, PT, PT, R3, R9.reuse, !PT ;  /* 0x0000000903059248 */ /* 0x080fe40007fe0100 */
[----:B------:R-:W-:-:S04]  /*1c30*/  @!P1 ISETP.GE.AND P0, PT, R0, R9, PT ;  /* 0x000000090000920c */ /* 0x000fc80003f06270 */
[----:B------:R-:W-:-:S05]  /*1c40*/  @!P1 SEL R10, R0, R5, !P0 ;  /* 0x00000005000a9207 */ /* 0x000fca0004000000 */
[----:B------:R-:W-:-:S05]  /*1c50*/  @P2 VIMNMX R3, PT, PT, R0, R9, !PT ;  /* 0x0000000900032248 */ /* 0x000fca0007fe0100 */
[----:B------:R-:W-:Y:S01]  /*1c60*/  @P1 IMAD.MOV.U32 R10, RZ, RZ, R3 ;  /* 0x000000ffff0a1224 */ /* 0x000fe200078e0003 */
[----:B------:R-:W-:Y:S06]  /*1c70*/  BRA `(.L_x_26) ;  /* 0x00000000004c7947 */ /* 0x000fec0003800000 */
.L_x_25:
[----:B------:R-:W0:Y:S01]  /*1c80*/  LDC.64 R6, c[0x0][0x380] ;  /* 0x0000e000ff067b82 */ /* 0x000e220000000a00 */
[----:B------:R-:W-:-:S05]  /*1c90*/  IMAD.SHL.U32 R4, R4, 0x2, RZ ;  /* 0x0000000204047824 */ /* 0x000fca00078e00ff */
[----:B------:R-:W-:Y:S01]  /*1ca0*/  LOP3.LUT R5, R4, 0x1ffc, RZ, 0xc0, !PT ;  /* 0x00001ffc04057812 */ /* 0x000fe200078ec0ff */
[----:B0-----:R-:W-:-:S03]  /*1cb0*/  IMAD.WIDE R8, R21, 0x4, R6 ;  /* 0x0000000415087825 */ /* 0x001fc600078e0206 */
[----:B------:R-:W-:-:S03]  /*1cc0*/  IADD3 R4, P0, PT, R5, R8, RZ ;  /* 0x0000000805047210 */ /* 0x000fc60007f1e0ff */
[----:B------:R-:W2:Y:S02]  /*1cd0*/  LDG.E R8, desc[UR4][R8.64] ;  /* 0x0000000408087981 */ /* 0x000ea4000c1e1900 */
[----:B------:R-:W-:-:S06]  /*1ce0*/  IMAD.X R5, RZ, RZ, R9, P0 ;  /* 0x000000ffff057224 */ /* 0x000fcc00000e0609 */
[----:B------:R-:W2:Y:S01]  /*1cf0*/  LDG.E R5, desc[UR4][R4.64] ;  /* 0x0000000404057981 */ /* 0x000ea2000c1e1900 */
[----:B------:R-:W-:-:S06]  /*1d00*/  IMAD.WIDE R6, R2, 0x4, R6 ;  /* 0x0000000402067825 */ /* 0x000fcc00078e0206 */
[----:B------:R-:W3:Y:S01]  /*1d10*/  LDG.E R6, desc[UR4][R6.64] ;  /* 0x0000000406067981 */ /* 0x000ee2000c1e1900 */
[----:B------:R-:W-:Y:S02]  /*1d20*/  PLOP3.LUT P2, PT, PT, PT, PT, 0x8, 0x80 ;  /* 0x000000000080781c */ /* 0x000fe40003f4e170 */
[----:B--2---:R-:W-:-:S13]  /*1d30*/  ISETP.GE.AND P0, PT, R8, R5, PT ;  /* 0x000000050800720c */ /* 0x004fda0003f06270 */
[----:B---3--:R-:W-:-:S04]  /*1d40*/  @P0 ISETP.GE.AND P1, PT, R8, R6, PT ;  /* 0x000000060800020c */ /* 0x008fc80003f26270 */
[----:B------:R-:W-:Y:S02]  /*1d50*/  @P0 PLOP3.LUT P2, PT, P1, PT, PT, 0x80, 0x8 ;  /* 0x000000000008081c */ /* 0x000fe40000f4f070 */
[-C--:B------:R-:W-:Y:S02]  /*1d60*/  @!P0 VIMNMX R10, PT, PT, R8, R6.reuse, !PT ;  /* 0x00000006080a8248 */ /* 0x080fe40007fe0100 */
[----:B------:R-:W-:-:S04]  /*1d70*/  @!P0 ISETP.GE.AND P1, PT, R5, R6, PT ;  /* 0x000000060500820c */ /* 0x000fc80003f26270 */
[----:B------:R-:W-:-:S05]  /*1d80*/  @!P0 SEL R10, R5, R10, !P1 ;  /* 0x0000000a050a8207 */ /* 0x000fca0004800000 */
[----:B------:R-:W-:-:S05]  /*1d90*/  @P2 VIMNMX R8, PT, PT, R5, R6, !PT ;  /* 0x0000000605082248 */ /* 0x000fca0007fe0100 */
[----:B------:R-:W-:-:S07]  /*1da0*/  @P0 IMAD.MOV.U32 R10, RZ, RZ, R8 ;  /* 0x000000ffff0a0224 */ /* 0x000fce00078e0008 */
.L_x_26:
[----:B------:R-:W-:Y:S05]  /*1db0*/  BSYNC.RECONVERGENT B1 ;  /* 0x0000000000017941 */ /* 0x000fea0003800200 */
.L_x_24:
[-C--:B------:R-:W-:Y:S01]  /*1dc0*/  ISETP.GT.AND P0, PT, R21, R2.reuse, PT ;  /* 0x000000021500720c */ /* 0x080fe20003f04270 */
[----:B------:R-:W-:Y:S01]  /*1dd0*/  BSSY.RECONVERGENT B1, `(.L_x_27) ;  /* 0x0000020000017945 */ /* 0x000fe20003800200 */
[----:B------:R-:W-:Y:S01]  /*1de0*/  IMAD.MOV.U32 R11, RZ, RZ, R21 ;  /* 0x000000ffff0b7224 */ /* 0x000fe200078e0015 */
[----:B------:R-:W-:-:S10]  /*1df0*/  MOV R0, R2 ;  /* 0x0000000200007202 */ /* 0x000fd40000000f00 */
[----:B------:R-:W-:Y:S05]  /*1e00*/  @P0 BRA `(.L_x_28) ;  /* 0x0000000000700947 */ /* 0x000fea0003800000 */
[----:B------:R-:W-:Y:S02]  /*1e10*/  IMAD.MOV.U32 R0, RZ, RZ, R2 ;  /* 0x000000ffff007224 */ /* 0x000fe400078e0002 */
[----:B------:R-:W-:-:S07]  /*1e20*/  IMAD.MOV.U32 R11, RZ, RZ, R21 ;  /* 0x000000ffff0b7224 */ /* 0x000fce00078e0015 */
.L_x_33:
[----:B------:R-:W0:Y:S01]  /*1e30*/  LDC.64 R8, c[0x0][0x380] ;  /* 0x0000e000ff087b82 */ /* 0x000e220000000a00 */
[----:B------:R-:W-:Y:S01]  /*1e40*/  BSSY.RECONVERGENT B2, `(.L_x_29) ;  /* 0x0000008000027945 */ /* 0x000fe20003800200 */
[----:B------:R-:W-:-:S07]  /*1e50*/  IMAD.MOV.U32 R3, RZ, RZ, R11 ;  /* 0x000000ffff037224 */ /* 0x000fce00078e000b */
.L_x_30:
[----:B0-----:R-:W-:-:S05]  /*1e60*/  IMAD.WIDE R4, R3, 0x4, R8 ;  /* 0x0000000403047825 */ /* 0x001fca00078e0208 */
[----:B------:R-:W2:Y:S01]  /*1e70*/  LDG.E R15, desc[UR4][R4.64] ;  /* 0x00000004040f7981 */ /* 0x000ea2000c1e1900 */
[----:B------:R-:W-:Y:S02]  /*1e80*/  IMAD.MOV.U32 R11, RZ, RZ, R3 ;  /* 0x000000ffff0b7224 */ /* 0x000fe400078e0003 */
[----:B------:R-:W-:Y:S01]  /*1e90*/  VIADD R3, R3, 0x1 ;  /* 0x0000000103037836 */ /* 0x000fe20000000000 */
[----:B--2---:R-:W-:-:S13]  /*1ea0*/  ISETP.GE.AND P0, PT, R15, R10, PT ;  /* 0x0000000a0f00720c */ /* 0x004fda0003f06270 */
[----:B------:R-:W-:Y:S05]  /*1eb0*/  @!P0 BRA `(.L_x_30) ;  /* 0xfffffffc00e88947 */ /* 0x000fea000383ffff */
[----:B------:R-:W-:Y:S05]  /*1ec0*/  BSYNC.RECONVERGENT B2 ;  /* 0x0000000000027941 */ /* 0x000fea0003800200 */
.L_x_29:
[----:B------:R-:W-:Y:S01]  /*1ed0*/  BSSY.RECONVERGENT B2, `(.L_x_31) ;  /* 0x0000008000027945 */ /* 0x000fe20003800200 */
[----:B------:R-:W-:-:S07]  /*1ee0*/  IMAD.MOV.U32 R13, RZ, RZ, R0 ;  /* 0x000000ffff0d7224 */ /* 0x000fce00078e0000 */
.L_x_32:
[----:B------:R-:W-:-:S05]  /*1ef0*/  IMAD.WIDE R6, R13, 0x4, R8 ;  /* 0x000000040d067825 */ /* 0x000fca00078e0208 */
[----:B------:R-:W2:Y:S01]  /*1f00*/  LDG.E R17, desc[UR4][R6.64] ;  /* 0x0000000406117981 */ /* 0x000ea2000c1e1900 */
[----:B------:R-:W-:Y:S02]  /*1f10*/  IMAD.MOV.U32 R0, RZ, RZ, R13 ;  /* 0x000000ffff007224 */ /* 0x000fe400078e000d */
[----:B------:R-:W-:Y:S01]  /*1f20*/  VIADD R13, R13, 0xffffffff ;  /* 0xffffffff0d0d7836 */ /* 0x000fe20000000000 */
[----:B--2---:R-:W-:-:S13]  /*1f30*/  ISETP.GT.AND P0, PT, R17, R10, PT ;  /* 0x0000000a1100720c */ /* 0x004fda0003f04270 */
[----:B------:R-:W-:Y:S05]  /*1f40*/  @P0 BRA `(.L_x_32) ;  /* 0xfffffffc00e80947 */ /* 0x000fea000383ffff */
[----:B------:R-:W-:Y:S05]  /*1f50*/  BSYNC.RECONVERGENT B2 ;  /* 0x0000000000027941 */ /* 0x000fea0003800200 */
.L_x_31:
[----:B------:R-:W-:-:S13]  /*1f60*/  ISETP.GT.AND P0, PT, R11, R0, PT ;  /* 0x000000000b00720c */ /* 0x000fda0003f04270 */
[----:B------:R-:W-:Y:S01]  /*1f70*/  @!P0 IMAD.MOV.U32 R11, RZ, RZ, R3 ;  /* 0x000000ffff0b8224 */ /* 0x000fe200078e0003 */
[----:B------:R0:W-:Y:S01]  /*1f80*/  @!P0 STG.E desc[UR4][R4.64], R17 ;  /* 0x0000001104008986 */ /* 0x0001e2000c101904 */
[----:B------:R-:W-:-:S03]  /*1f90*/  @!P0 IMAD.MOV.U32 R0, RZ, RZ, R13 ;  /* 0x000000ffff008224 */ /* 0x000fc600078e000d */
[----:B------:R0:W-:Y:S02]  /*1fa0*/  @!P0 STG.E desc[UR4][R6.64], R15 ;  /* 0x0000000f06008986 */ /* 0x0001e4000c101904 */
[----:B------:R-:W-:-:S13]  /*1fb0*/  ISETP.GT.AND P0, PT, R11, R0, PT ;  /* 0x000000000b00720c */ /* 0x000fda0003f04270 */
[----:B0-----:R-:W-:Y:S05]  /*1fc0*/  @!P0 BRA `(.L_x_33) ;  /* 0xfffffffc00988947 */ /* 0x001fea000383ffff */
.L_x_28:
[----:B------:R-:W-:Y:S05]  /*1fd0*/  BSYNC.RECONVERGENT B1 ;  /* 0x0000000000017941 */ /* 0x000fea0003800200 */
.L_x_27:
[----:B------:R-:W-:Y:S02]  /*1fe0*/  ISETP.GE.AND P0, PT, R21, R0, PT ;  /* 0x000000001500720c */ /* 0x000fe40003f06270 */
[----:B------:R-:W-:Y:S02]  /*1ff0*/  ISETP.GE.AND P1, PT, R11, R2, PT ;  /* 0x000000020b00720c */ /* 0x000fe40003f26270 */
[----:B------:R-:W-:Y:S02]  /*2000*/  SEL R5, R0, 0xffffffff, !P0 ;  /* 0xffffffff00057807 */ /* 0x000fe40004000000 */
[----:B------:R-:W-:Y:S02]  /*2010*/  SEL R3, R21, 0xffffffff, !P0 ;  /* 0xffffffff15037807 */ /* 0x000fe40004000000 */
[----:B------:R-:W-:Y:S02]  /*2020*/  SEL R27, RZ, 0x1, P0 ;  /* 0x00000001ff1b7807 */ /* 0x000fe40000000000 */
[----:B------:R-:W-:-:S02]  /*2030*/  SEL R0, RZ, 0x1, P1 ;  /* 0x00000001ff007807 */ /* 0x000fc40000800000 */
[----:B------:R-:W-:Y:S02]  /*2040*/  SEL R6, R2, 0xffffffff, !P1 ;  /* 0xffffffff02067807 */ /* 0x000fe40004800000 */
[----:B------:R-:W-:-:S07]  /*2050*/  SEL R22, R11, 0xffffffff, !P1 ;  /* 0xffffffff0b167807 */ /* 0x000fce0004800000 */
.L_x_1:
[----:B------:R-:W-:Y:S05]  /*2060*/  BSYNC.RECONVERGENT B0 ;  /* 0x0000000000007941 */ /* 0x000fea0003800200 */
.L_x_0:
[----:B------:R-:W-:Y:S01]  /*2070*/  PRMT R10, R27, 0x9910, RZ ;  /* 0x000099101b0a7816 */ /* 0x000fe200000000ff */
[----:B------:R-:W1:Y:S03]  /*2080*/  S2R R2, SR_TID.X ;  /* 0x0000000000027919 */ /* 0x000e660000002100 */
[----:B------:R-:W-:-:S13]  /*2090*/  ISETP.NE.AND P0, PT, R10, RZ, PT ;  /* 0x000000ff0a00720c */ /* 0x000fda0003f05270 */
[----:B0-----:R-:W-:-:S04]  /*20a0*/  VOTE.ANY R13, PT, P0 ;  /* 0x00000000000d7806 */ /* 0x001fc800000e0100 */
[----:B------:R-:W-:Y:S02]  /*20b0*/  ISETP.NE.AND P0, PT, R13, RZ, PT ;  /* 0x000000ff0d00720c */ /* 0x000fe40003f05270 */
[----:B-1----:R-:W-:-:S11]  /*20c0*/  LOP3.LUT R2, R2, 0x1f, RZ, 0xc0, !PT ;  /* 0x0000001f02027812 */ /* 0x002fd600078ec0ff */
[----:B------:R-:W-:Y:S05]  /*20d0*/  @!P0 BRA `(.L_x_34) ;  /* 0x0000000000948947 */ /* 0x000fea0003800000 */
[----:B------:R-:W0:Y:S01]  /*20e0*/  BREV R4, R13 ;  /* 0x0000000d00047301 */ /* 0x000e220000000000 */
[----:B------:R-:W-:Y:S01]  /*20f0*/  BSSY.RECONVERGENT B0, `(.L_x_35) ;  /* 0x0000013000007945 */ /* 0x000fe20003800200 */
[----:B------:R-:W-:-:S06]  /*2100*/  IMAD.MOV.U32 R7, RZ, RZ, RZ ;  /* 0x000000ffff077224 */ /* 0x000fcc00078e00ff */
[----:B0-----:R-:W0:Y:S02]  /*2110*/  FLO.U32.SH R14, R4 ;  /* 0x00000004000e7300 */ /* 0x001e2400000e0400 */
[----:B0-----:R-:W-:-:S13]  /*2120*/  ISETP.NE.AND P0, PT, R2, R14, PT ;  /* 0x0000000e0200720c */ /* 0x001fda0003f05270 */
[----:B------:R-:W-:Y:S05]  /*2130*/  @P0 BRA `(.L_x_36) ;  /* 0x0000000000380947 */ /* 0x000fea0003800000 */
[----:B------:R-:W0:Y:S01]  /*2140*/  S2R R11, SR_LANEID ;  /* 0x00000000000b7919 */ /* 0x000e220000000000 */
[----:B------:R-:W-:Y:S01]  /*2150*/  VOTEU.ANY UR6, UPT, PT ;  /* 0x0000000000067886 */ /* 0x000fe200038e0100 */
[----:B------:R-:W1:Y:S01]  /*2160*/  LDC.64 R8, c[0x0][0x3a0] ;  /* 0x0000e800ff087b82 */ /* 0x000e620000000a00 */
[----:B------:R-:W0:Y:S01]  /*2170*/  FLO.U32 R4, UR6 ;  /* 0x0000000600047d00 */ /* 0x000e2200080e0000 */
[----:B------:R-:W-:-:S07]  /*2180*/  UPOPC UR7, UR6 ;  /* 0x00000006000772bf */ /* 0x000fce0008000000 */
[----:B------:R-:W2:Y:S01]  /*2190*/  POPC R7, R13 ;  /* 0x0000000d00077309 */ /* 0x000ea20000000000 */
[----:B0-----:R-:W-:Y:S01]  /*21a0*/  ISETP.EQ.U32.AND P0, PT, R4, R11, PT ;  /* 0x0000000b0400720c */ /* 0x001fe20003f02070 */
[----:B--2---:R-:W-:-:S12]  /*21b0*/  IMAD R11, R7, UR7, RZ ;  /* 0x00000007070b7c24 */ /* 0x004fd8000f8e02ff */
[----:B-1----:R-:W2:Y:S01]  /*21c0*/  @P0 ATOMG.E.ADD.STRONG.GPU PT, R9, desc[UR4][R8.64], R11 ;  /* 0x8000000b080909a8 */ /* 0x002ea200081ef104 */
[----:B------:R-:W0:Y:S02]  /*21d0*/  S2R R12, SR_LTMASK ;  /* 0x00000000000c7919 */ /* 0x000e240000003900 */
[----:B0-----:R-:W-:-:S06]  /*21e0*/  LOP3.LUT R12, R12, UR6, RZ, 0xc0, !PT ;  /* 0x000000060c0c7c12 */ /* 0x001fcc000f8ec0ff */
[----:B------:R-:W0:Y:S01]  /*21f0*/  POPC R12, R12 ;  /* 0x0000000c000c7309 */ /* 0x000e220000000000 */
[----:B--2---:R-:W0:Y:S02]  /*2200*/  SHFL.IDX PT, R4, R9, R4, 0x1f ;  /* 0x00001f0409047589 */ /* 0x004e2400000e0000 */
[----:B0-----:R-:W-:-:S07]  /*2210*/  IMAD R7, R7, R12, R4 ;  /* 0x0000000c07077224 */ /* 0x001fce00078e0204 */
.L_x_36:
[----:B------:R-:W-:Y:S05]  /*2220*/  BSYNC.RECONVERGENT B0 ;  /* 0x0000000000007941 */ /* 0x000fea0003800200 */
.L_x_35:
[----:B------:R-:W-:Y:S01]  /*2230*/  ISETP.NE.AND P0, PT, R10, RZ, PT ;  /* 0x000000ff0a00720c */ /* 0x000fe20003f05270 */
[----:B------:R0:W1:Y:S01]  /*2240*/  SHFL.IDX PT, R9, R7, R14, 0x1f ;  /* 0x00001f0e07097589 */ /* 0x00006200000e0000 */
[----:B------:R-:W-:Y:S11]  /*2250*/  BSSY.RECONVERGENT B0, `(.L_x_34) ;  /* 0x000000d000007945 */ /* 0x000ff60003800200 */
[----:B0-----:R-:W-:Y:S05]  /*2260*/  @!P0 BRA `(.L_x_37) ;  /* 0x00000000002c8947 */ /* 0x001fea0003800000 */
[----:B------:R-:W-:Y:S01]  /*2270*/  IMAD.MOV.U32 R7, RZ, RZ, -0x1 ;  /* 0xffffffffff077424 */ /* 0x000fe200078e00ff */
[----:B------:R-:W0:Y:S04]  /*2280*/  LDCU UR6, c[0x0][0x3a8] ;  /* 0x00007500ff0677ac */ /* 0x000e280008000800 */
[----:B------:R-:W-:-:S04]  /*2290*/  SHF.L.U32 R4, R7, R2, RZ ;  /* 0x0000000207047219 */ /* 0x000fc800000006ff */
[----:B------:R-:W-:-:S06]  /*22a0*/  LOP3.LUT R4, R13, R4, RZ, 0x30, !PT ;  /* 0x000000040d047212 */ /* 0x000fcc00078e30ff */
[----:B------:R-:W1:Y:S02]  /*22b0*/  POPC R4, R4 ;  /* 0x0000000400047309 */ /* 0x000e640000000000 */
[----:B-1----:R-:W-:-:S05]  /*22c0*/  IMAD.IADD R7, R9, 0x1, R4 ;  /* 0x0000000109077824 */ /* 0x002fca00078e0204 */
[----:B0-----:R-:W-:-:S13]  /*22d0*/  ISETP.GE.AND P0, PT, R7, UR6, PT ;  /* 0x0000000607007c0c */ /* 0x001fda000bf06270 */
[----:B------:R-:W0:Y:S02]  /*22e0*/  @!P0 LDC.64 R8, c[0x0][0x398] ;  /* 0x0000e600ff088b82 */ /* 0x000e240000000a00 */
[----:B0-----:R-:W-:-:S05]  /*22f0*/  @!P0 IMAD.WIDE R8, R7, 0x8, R8 ;  /* 0x0000000807088825 */ /* 0x001fca00078e0208 */
[----:B------:R0:W-:Y:S04]  /*2300*/  @!P0 STG.E desc[UR4][R8.64], R3 ;  /* 0x0000000308008986 */ /* 0x0001e8000c101904 */
[----:B------:R0:W-:Y:S02]  /*2310*/  @!P0 STG.E desc[UR4][R8.64+0x4], R5 ;  /* 0x0000040508008986 */ /* 0x0001e4000c101904 */
.L_x_37:
[----:B------:R-:W-:Y:S05]  /*2320*/  BSYNC.RECONVERGENT B0 ;  /* 0x0000000000007941 */ /* 0x000fea0003800200 */
.L_x_34:
[----:B0-----:R-:W-:-:S04]  /*2330*/  PRMT R3, R0, 0x9910, RZ ;  /* 0x0000991000037816 */ /* 0x001fc800000000ff */
[----:B------:R-:W-:-:S13]  /*2340*/  ISETP.NE.AND P0, PT, R3, RZ, PT ;  /* 0x000000ff0300720c */ /* 0x000fda0003f05270 */
[----:B-1----:R-:W-:-:S04]  /*2350*/  VOTE.ANY R9, PT, P0 ;  /* 0x0000000000097806 */ /* 0x002fc800000e0100 */
[----:B------:R-:W-:-:S13]  /*2360*/  ISETP.NE.AND P0, PT, R9, RZ, PT ;  /* 0x000000ff0900720c */ /* 0x000fda0003f05270 */
[----:B------:R-:W-:Y:S05]  /*2370*/  @!P0 EXIT ;  /* 0x000000000000894d */ /* 0x000fea0003800000 */
[----:B------:R-:W0:Y:S01]  /*2380*/  BREV R0, R9 ;  /* 0x0000000900007301 */ /* 0x000e220000000000 */
[----:B------:R-:W-:Y:S01]  /*2390*/  IMAD.MOV.U32 R5, RZ, RZ, -0x1 ;  /* 0xffffffffff057424 */ /* 0x000fe200078e00ff */
[----:B------:R-:W-:Y:S01]  /*23a0*/  BSSY.RECONVERGENT B0, `(.L_x_38) ;  /* 0x0000016000007945 */ /* 0x000fe20003800200 */
[----:B------:R-:W-:Y:S01]  /*23b0*/  ISETP.NE.AND P1, PT, R3, RZ, PT ;  /* 0x000000ff0300720c */ /* 0x000fe20003f25270 */
[----:B------:R-:W-:Y:S02]  /*23c0*/  IMAD.MOV.U32 R4, RZ, RZ, RZ ;  /* 0x000000ffff047224 */ /* 0x000fe400078e00ff */
[----:B------:R-:W-:-:S04]  /*23d0*/  SHF.L.U32 R10, R5, R2, RZ ;  /* 0x00000002050a7219 */ /* 0x000fc800000006ff */
[----:B------:R-:W-:Y:S01]  /*23e0*/  LOP3.LUT R10, R9, R10, RZ, 0x30, !PT ;  /* 0x0000000a090a7212 */ /* 0x000fe200078e30ff */
        /* <DEDUP_REMOVED lines=17> */
.L_x_39:
[----:B------:R-:W-:Y:S05]  /*2500*/  BSYNC.RECONVERGENT B0 ;  /* 0x0000000000007941 */ /* 0x000fea0003800200 */
.L_x_38:
[----:B------:R0:W1:Y:S01]  /*2510*/  SHFL.IDX PT, R11, R4, R11, 0x1f ;  /* 0x00001f0b040b7589 */ /* 0x00006200000e0000 */
[----:B------:R-:W-:Y:S05]  /*2520*/  @!P1 EXIT ;  /* 0x000000000000994d */ /* 0x000fea0003800000 */
[----:B------:R-:W1:Y:S01]  /*2530*/  POPC R0, R10 ;  /* 0x0000000a00007309 */ /* 0x000e620000000000 */
[----:B------:R-:W2:Y:S01]  /*2540*/  LDCU UR6, c[0x0][0x3a8] ;  /* 0x00007500ff0677ac */ /* 0x000ea20008000800 */
[----:B-1----:R-:W-:-:S05]  /*2550*/  IMAD.IADD R11, R11, 0x1, R0 ;  /* 0x000000010b0b7824 */ /* 0x002fca00078e0200 */
[----:B--2---:R-:W-:-:S13]  /*2560*/  ISETP.GE.AND P0, PT, R11, UR6, PT ;  /* 0x000000060b007c0c */ /* 0x004fda000bf06270 */
[----:B------:R-:W-:Y:S05]  /*2570*/  @P0 EXIT ;  /* 0x000000000000094d */ /* 0x000fea0003800000 */
[----:B------:R-:W1:Y:S02]  /*2580*/  LDC.64 R2, c[0x0][0x398] ;  /* 0x0000e600ff027b82 */ /* 0x000e640000000a00 */
[----:B-1----:R-:W-:-:S05]  /*2590*/  IMAD.WIDE R2, R11, 0x8, R2 ;  /* 0x000000080b027825 */ /* 0x002fca00078e0202 */
[----:B------:R-:W-:Y:S04]  /*25a0*/  STG.E desc[UR4][R2.64], R22 ;  /* 0x0000001602007986 */ /* 0x000fe8000c101904 */
[----:B------:R-:W-:Y:S01]  /*25b0*/  STG.E desc[UR4][R2.64+0x4], R6 ;  /* 0x0000040602007986 */ /* 0x000fe2000c101904 */
[----:B------:R-:W-:Y:S05]  /*25c0*/  EXIT ;  /* 0x000000000000794d */ /* 0x000fea0003800000 */
.L_x_40:
[----:B------:R-:W-:-:S00]  /*25d0*/  BRA `(.L_x_40) ;  /* 0xfffffffc00fc7947 */ /* 0x000fc0000383ffff */
[----:B------:R-:W-:-:S00]  /*25e0*/  NOP ;  /* 0x0000000000007918 */ /* 0x000fc00000000000 */
        /* <DEDUP_REMOVED lines=9> */
.L_x_41:


//--------------------- .nv.shared.reserved.0     --------------------------
	.section	.nv.shared.reserved.0,"aw",@nobits
	.weak		__nv_reservedSMEM_offset_0_alias
	.size		__nv_reservedSMEM_offset_0_alias, 0, 64
	.other		__nv_reservedSMEM_offset_0_alias,@"STO_CUDA_RESERVED_SHARED STV_DEFAULT"
__nv_reservedSMEM_offset_0_alias:
	.zero		0
	.zero		64


//--------------------- .nv.constant0._Z26iterative_partition_kernelPiP4TaskiS1_S_i --------------------------
	.section	.nv.constant0._Z26iterative_partition_kernelPiP4TaskiS1_S_i,"a",@progbits
	.sectionflags	@""
	.align	4
.nv.constant0._Z26iterative_partition_kernelPiP4TaskiS1_S_i:
	.zero		940


//--------------------- SYMBOLS --------------------------

	.type		.nv.reservedSmem.offset0,@object
	.size		.nv.reservedSmem.offset0,0x4
